// auto-generated by cutlass_sweep.gemm — config: {"arch": "sm_90", "cluster_m": 1, "cluster_n": 2, "dtype": "e4m3", "stages": 3, "tile_k": 32, "tile_m": 256, "tile_n": 128}
#include "cutlass/cutlass.h"
#include "cutlass/gemm/collective/collective_builder.hpp"
#include "cutlass/gemm/device/gemm_universal_adapter.h"
#include "cutlass/gemm/kernel/gemm_universal.hpp"
#include "cutlass/epilogue/collective/collective_builder.hpp"

using ElemA = cutlass::float_e4m3_t;
using ElemB = cutlass::float_e4m3_t;
using ElemCD = cutlass::float_e4m3_t;
using Acc  = float;
using TileShape    = cute::Shape<cute::_256, cute::_128, cute::_32>;
using ClusterShape = cute::Shape<cute::_1, cute::_2, cute::_1>;

using CollectiveEpilogue = typename cutlass::epilogue::collective::CollectiveBuilder<
    cutlass::arch::Sm90, cutlass::arch::OpClassTensorOp,
    TileShape, ClusterShape,
    cutlass::epilogue::collective::EpilogueTileAuto,
    Acc, Acc,
    ElemCD, cutlass::layout::RowMajor, 128 / cutlass::sizeof_bits<ElemCD>::value,
    ElemCD, cutlass::layout::RowMajor, 128 / cutlass::sizeof_bits<ElemCD>::value,
    cutlass::epilogue::collective::EpilogueScheduleAuto
  >::CollectiveOp;

using CollectiveMainloop = typename cutlass::gemm::collective::CollectiveBuilder<
    cutlass::arch::Sm90, cutlass::arch::OpClassTensorOp,
    ElemA, cutlass::layout::RowMajor, 128 / cutlass::sizeof_bits<ElemA>::value,
    ElemB, cutlass::layout::ColumnMajor, 128 / cutlass::sizeof_bits<ElemB>::value,
    Acc,
    TileShape, ClusterShape,
    cutlass::gemm::collective::StageCount<3>,
    cutlass::gemm::collective::KernelScheduleAuto
  >::CollectiveOp;

using GemmKernel = cutlass::gemm::kernel::GemmUniversal<
    cute::Shape<int,int,int,int>,
    CollectiveMainloop,
    CollectiveEpilogue
>;
using Gemm = cutlass::gemm::device::GemmUniversalAdapter<GemmKernel>;

// Force the device kernel symbol into the cubin without needing a host main.
auto* _anchor = &cutlass::device_kernel<GemmKernel>;


// ===== COMPILED SASS (sm_90a) =====

	.target	sm_90a

	.elftype	@"ET_EXEC"


//--------------------- .note.nv.tkinfo           --------------------------
	.section	.note.nv.tkinfo,"",@"SHT_NOTE"
	.sectionflags	@"SHF_NOTE_NV_TKINFO"
	.tkinfo
        /*0018*/ 	.word	0x00000002
        /*0030*/ 	.string	""
        /*0030*/ 	.string	"ptxas"
        /*0030*/ 	.string	"Cuda compilation tools, release 13.0, V13.0.88"
        /*0030*/ 	.string	"Build cuda_13.0.r13.0/compiler.36424714_0"
        /*0030*/ 	.string	"-arch sm_90a -m 64 "



//--------------------- .note.nv.cuinfo           --------------------------
	.section	.note.nv.cuinfo,"",@"SHT_NOTE"
	.sectionflags	@"SHF_NOTE_NV_CUINFO"
        /*0018*/ 	.short	0x0002
        /*001a*/ 	.short	0x005a
        /*001c*/ 	.short	0x0082
	.zero		2


//--------------------- .nv.info                  --------------------------
	.section	.nv.info,"",@"SHT_CUDA_INFO"
	.align	4


	//----- nvinfo : EIATTR_REGCOUNT
	.align		4
        /*0000*/ 	.byte	0x04, 0x2f
        /*0002*/ 	.short	(.L_12 - .L_11)
	.align		4
.L_11:
        /*0004*/ 	.word	index@(_ZN7cutlass13device_kernelINS_4gemm6kernel13GemmUniversalIN4cute5tupleIJiiiiEEENS1_10collective13CollectiveMmaINS1_37MainloopSm90TmaGmmaWarpSpecializedFP8ILi3ENS5_IJNS4_1CILi1EEENSA_ILi2EEESB_EEENS1_35KernelTmaWarpSpecializedCooperativeEEENS5_IJNSA_ILi256EEENSA_ILi128EEENSA_ILi32EEEEEENS_12float_e4m3_tENS5_IJlSB_lEEESK_SL_NS4_8TiledMMAINS4_8MMA_AtomIJNS4_4SM904GMMA31MMA_64x128x32_F32E4M3E4M3_SS_TNILNSP_7ScaleInE1ELSR_1EEEEEENS4_6LayoutINS5_IJSC_SB_SB_EEENS5_IJSB_NSA_ILi0EEESW_EEEEENS5_IJNS4_10UnderscoreESZ_SZ_EEEEENS4_23SM90_TMA_LOAD_MULTICASTENS4_14ComposedLayoutINS4_7SwizzleILi1ELi4ELi3EEENS4_18smem_ptr_flag_bitsILi8EEENSU_INS5_IJNSA_ILi8EEESI_EEENS5_IJSI_SB_EEEEEEEvNS4_8identityENS4_13SM90_TMA_LOADES1C_vS1D_EENS_8epilogue10collective6detail29Sm90TmaWarpSpecializedAdapterINS1H_15DefaultEpilogueISK_SL_SL_NS1G_6thread17LinearCombinationISK_Li1EffLNS1L_9ScaleType4KindE0ELNS_15FloatRoundStyleE2ESK_EENS1_15EpilogueDefaultEEEEEvvEEEEvNT_6ParamsE)
        /*0008*/ 	.word	0x000000a8


	//----- nvinfo : EIATTR_FRAME_SIZE
	.align		4
.L_12:
        /*000c*/ 	.byte	0x04, 0x11
        /*000e*/ 	.short	(.L_14 - .L_13)
	.align		4
.L_13:
        /*0010*/ 	.word	index@(_ZN7cutlass13device_kernelINS_4gemm6kernel13GemmUniversalIN4cute5tupleIJiiiiEEENS1_10collective13CollectiveMmaINS1_37MainloopSm90TmaGmmaWarpSpecializedFP8ILi3ENS5_IJNS4_1CILi1EEENSA_ILi2EEESB_EEENS1_35KernelTmaWarpSpecializedCooperativeEEENS5_IJNSA_ILi256EEENSA_ILi128EEENSA_ILi32EEEEEENS_12float_e4m3_tENS5_IJlSB_lEEESK_SL_NS4_8TiledMMAINS4_8MMA_AtomIJNS4_4SM904GMMA31MMA_64x128x32_F32E4M3E4M3_SS_TNILNSP_7ScaleInE1ELSR_1EEEEEENS4_6LayoutINS5_IJSC_SB_SB_EEENS5_IJSB_NSA_ILi0EEESW_EEEEENS5_IJNS4_10UnderscoreESZ_SZ_EEEEENS4_23SM90_TMA_LOAD_MULTICASTENS4_14ComposedLayoutINS4_7SwizzleILi1ELi4ELi3EEENS4_18smem_ptr_flag_bitsILi8EEENSU_INS5_IJNSA_ILi8EEESI_EEENS5_IJSI_SB_EEEEEEEvNS4_8identityENS4_13SM90_TMA_LOADES1C_vS1D_EENS_8epilogue10collective6detail29Sm90TmaWarpSpecializedAdapterINS1H_15DefaultEpilogueISK_SL_SL_NS1G_6thread17LinearCombinationISK_Li1EffLNS1L_9ScaleType4KindE0ELNS_15FloatRoundStyleE2ESK_EENS1_15EpilogueDefaultEEEEEvvEEEEvNT_6ParamsE)
        /*0014*/ 	.word	0x00000100


	//----- nvinfo : EIATTR_MIN_STACK_SIZE
	.align		4
.L_14:
        /*0018*/ 	.byte	0x04, 0x12
        /*001a*/ 	.short	(.L_16 - .L_15)
	.align		4
.L_15:
        /*001c*/ 	.word	index@(_ZN7cutlass13device_kernelINS_4gemm6kernel13GemmUniversalIN4cute5tupleIJiiiiEEENS1_10collective13CollectiveMmaINS1_37MainloopSm90TmaGmmaWarpSpecializedFP8ILi3ENS5_IJNS4_1CILi1EEENSA_ILi2EEESB_EEENS1_35KernelTmaWarpSpecializedCooperativeEEENS5_IJNSA_ILi256EEENSA_ILi128EEENSA_ILi32EEEEEENS_12float_e4m3_tENS5_IJlSB_lEEESK_SL_NS4_8TiledMMAINS4_8MMA_AtomIJNS4_4SM904GMMA31MMA_64x128x32_F32E4M3E4M3_SS_TNILNSP_7ScaleInE1ELSR_1EEEEEENS4_6LayoutINS5_IJSC_SB_SB_EEENS5_IJSB_NSA_ILi0EEESW_EEEEENS5_IJNS4_10UnderscoreESZ_SZ_EEEEENS4_23SM90_TMA_LOAD_MULTICASTENS4_14ComposedLayoutINS4_7SwizzleILi1ELi4ELi3EEENS4_18smem_ptr_flag_bitsILi8EEENSU_INS5_IJNSA_ILi8EEESI_EEENS5_IJSI_SB_EEEEEEEvNS4_8identityENS4_13SM90_TMA_LOADES1C_vS1D_EENS_8epilogue10collective6detail29Sm90TmaWarpSpecializedAdapterINS1H_15DefaultEpilogueISK_SL_SL_NS1G_6thread17LinearCombinationISK_Li1EffLNS1L_9ScaleType4KindE0ELNS_15FloatRoundStyleE2ESK_EENS1_15EpilogueDefaultEEEEEvvEEEEvNT_6ParamsE)
        /*0020*/ 	.word	0x00000100
.L_16:


//--------------------- .nv.compat                --------------------------
	.section	.nv.compat,"",@"SHT_CUDA_COMPAT_INFO"
	.align	4
        /*0000*/ 	.byte	0x02, 0x09, 0x01, 0x00, 0x02, 0x02, 0x04, 0x00, 0x02, 0x05, 0x05, 0x00, 0x03, 0x07, 0x01, 0x01
        /*0010*/ 	.byte	0x02, 0x03, 0x01, 0x00, 0x02, 0x06, 0x01, 0x00, 0x04, 0x0b, 0x08, 0x00, 0x00, 0x00, 0x00, 0x00
        /*0020*/ 	.byte	0x00, 0x00, 0x00, 0x00


//--------------------- .nv.info._ZN7cutlass13device_kernelINS_4gemm6kernel13GemmUniversalIN4cute5tupleIJiiiiEEENS1_10collective13CollectiveMmaINS1_37MainloopSm90TmaGmmaWarpSpecializedFP8ILi3ENS5_IJNS4_1CILi1EEENSA_ILi2EEESB_EEENS1_35KernelTmaWarpSpecializedCooperativeEEENS5_IJNSA_ILi256EEENSA_ILi128EEENSA_ILi32EEEEEENS_12float_e4m3_tENS5_IJlSB_lEEESK_SL_NS4_8TiledMMAINS4_8MMA_AtomIJNS4_4SM904GMMA31MMA_64x128x32_F32E4M3E4M3_SS_TNILNSP_7ScaleInE1ELSR_1EEEEEENS4_6LayoutINS5_IJSC_SB_SB_EEENS5_IJSB_NSA_ILi0EEESW_EEEEENS5_IJNS4_10UnderscoreESZ_SZ_EEEEENS4_23SM90_TMA_LOAD_MULTICASTENS4_14ComposedLayoutINS4_7SwizzleILi1ELi4ELi3EEENS4_18smem_ptr_flag_bitsILi8EEENSU_INS5_IJNSA_ILi8EEESI_EEENS5_IJSI_SB_EEEEEEEvNS4_8identityENS4_13SM90_TMA_LOADES1C_vS1D_EENS_8epilogue10collective6detail29Sm90TmaWarpSpecializedAdapterINS1H_15DefaultEpilogueISK_SL_SL_NS1G_6thread17LinearCombinationISK_Li1EffLNS1L_9ScaleType4KindE0ELNS_15FloatRoundStyleE2ESK_EENS1_15EpilogueDefaultEEEEEvvEEEEvNT_6ParamsE --------------------------
	.section	.nv.info._ZN7cutlass13device_kernelINS_4gemm6kernel13GemmUniversalIN4cute5tupleIJiiiiEEENS1_10collective13CollectiveMmaINS1_37MainloopSm90TmaGmmaWarpSpecializedFP8ILi3ENS5_IJNS4_1CILi1EEENSA_ILi2EEESB_EEENS1_35KernelTmaWarpSpecializedCooperativeEEENS5_IJNSA_ILi256EEENSA_ILi128EEENSA_ILi32EEEEEENS_12float_e4m3_tENS5_IJlSB_lEEESK_SL_NS4_8TiledMMAINS4_8MMA_AtomIJNS4_4SM904GMMA31MMA_64x128x32_F32E4M3E4M3_SS_TNILNSP_7ScaleInE1ELSR_1EEEEEENS4_6LayoutINS5_IJSC_SB_SB_EEENS5_IJSB_NSA_ILi0EEESW_EEEEENS5_IJNS4_10UnderscoreESZ_SZ_EEEEENS4_23SM90_TMA_LOAD_MULTICASTENS4_14ComposedLayoutINS4_7SwizzleILi1ELi4ELi3EEENS4_18smem_ptr_flag_bitsILi8EEENSU_INS5_IJNSA_ILi8EEESI_EEENS5_IJSI_SB_EEEEEEEvNS4_8identityENS4_13SM90_TMA_LOADES1C_vS1D_EENS_8epilogue10collective6detail29Sm90TmaWarpSpecializedAdapterINS1H_15DefaultEpilogueISK_SL_SL_NS1G_6thread17LinearCombinationISK_Li1EffLNS1L_9ScaleType4KindE0ELNS_15FloatRoundStyleE2ESK_EENS1_15EpilogueDefaultEEEEEvvEEEEvNT_6ParamsE,"",@"SHT_CUDA_INFO"
	.sectionflags	@""
	.align	4


	//----- nvinfo : EIATTR_CUDA_API_VERSION
	.align		4
        /*0000*/ 	.byte	0x04, 0x37
        /*0002*/ 	.short	(.L_18 - .L_17)
.L_17:
        /*0004*/ 	.word	0x00000082


	//----- nvinfo : EIATTR_KPARAM_INFO
	.align		4
.L_18:
        /*0008*/ 	.byte	0x04, 0x17
        /*000a*/ 	.short	(.L_20 - .L_19)
.L_19:
        /*000c*/ 	.word	0x00000000
        /*0010*/ 	.short	0x0000
        /*0012*/ 	.short	0x0070
        /*0014*/ 	.byte	0x00, 0xf0, 0x01, 0x10


	//----- nvinfo : EIATTR_SPARSE_MMA_MASK
	.align		4
.L_20:
        /*0018*/ 	.byte	0x03, 0x50
        /*001a*/ 	.short	0x0000


	//----- nvinfo : EIATTR_MAXREG_COUNT
	.align		4
        /*001c*/ 	.byte	0x03, 0x1b
        /*001e*/ 	.short	0x00a8


	//----- nvinfo : EIATTR_NUM_BARRIERS
	.align		4
        /*0020*/ 	.byte	0x02, 0x4c
        /*0022*/ 	.byte	0x01
	.zero		1


	//----- nvinfo : EIATTR_ANNOTATIONS
	.align		4
        /*0024*/ 	.byte	0x04, 0x55
        /*0026*/ 	.short	(.L_22 - .L_21)


	//   ....[0]....
.L_21:
        /*0028*/ 	.word	0x00000001
        /*002c*/ 	.byte	0x50, 0x06, 0x00, 0x00, 0x01, 0x00, 0x00, 0x00, 0x80, 0x08, 0x00, 0x00, 0x01, 0x00, 0x00, 0x00
        /* <DEDUP_REMOVED lines=195> */
        /*0c6c*/ 	.byte	0xa0, 0x02, 0x01, 0x00, 0x01, 0x00, 0x00, 0x00, 0xf0, 0x02, 0x01, 0x00


	//----- nvinfo : EIATTR_MERCURY_ISA_VERSION
	.align		4
.L_22:
        /*0c78*/ 	.byte	0x03, 0x5f
        /*0c7a*/ 	.short	0x0101


	//----- nvinfo : EIATTR_INT_WARP_WIDE_INSTR_OFFSETS
	.align		4
        /*0c7c*/ 	.byte	0x04, 0x31
        /*0c7e*/ 	.short	(.L_24 - .L_23)


	//   ....[0]....
.L_23:
        /*0c80*/ 	.word	0x00000510


	//   ....[1]....
        /*0c84*/ 	.word	0x00000530


	//   ....[2]....
        /*0c88*/ 	.word	0x00000680


	//----- nvinfo : EIATTR_COOP_GROUP_MASK_REGIDS
	.align		4
.L_24:
        /*0c8c*/ 	.byte	0x04, 0x29
        /*0c8e*/ 	.short	(.L_26 - .L_25)


	//   ....[0]....
.L_25:
        /*0c90*/ 	.word	0xffffffff


	//   ....[1]....
        /*0c94*/ 	.word	0xffffffff


	//   ....[2]....
        /*0c98*/ 	.word	0xffffffff


	//   ....[3]....
        /*0c9c*/ 	.word	0xffffffff


	//   ....[4]....
        /*0ca0*/ 	.word	0xffffffff


	//   ....[5]....
        /*0ca4*/ 	.word	0xffffffff


	//----- nvinfo : EIATTR_COOP_GROUP_INSTR_OFFSETS
	.align		4
.L_26:
        /*0ca8*/ 	.byte	0x04, 0x28
        /*0caa*/ 	.short	(.L_28 - .L_27)


	//   ....[0]....
.L_27:
        /*0cac*/ 	.word	0x00000070


	//   ....[1]....
        /*0cb0*/ 	.word	0x00000080


	//   ....[2]....
        /*0cb4*/ 	.word	0x000001a0


	//   ....[3]....
        /*0cb8*/ 	.word	0x000003a0


	//   ....[4]....
        /*0cbc*/ 	.word	0x00000790


	//   ....[5]....
        /*0cc0*/ 	.word	0x00001510


	//----- nvinfo : EIATTR_REG_RECONFIG
	.align		4
.L_28:
        /*0cc4*/ 	.byte	0x01, 0x54
	.zero		2


	//----- nvinfo : EIATTR_MBARRIER_INSTR_OFFSETS
	.align		4
        /*0cc8*/ 	.byte	0x04, 0x39
        /*0cca*/ 	.short	(.L_30 - .L_29)


	//   ....[0]....
.L_29:
        /*0ccc*/ 	.word	0x00000320
        /*0cd0*/ 	.word	0x000000ff
        /*0cd4*/ 	.word	0x00000000
        /*0cd8*/ 	.short	0x0100
        /*0cda*/ 	.byte	0x09
	.zero		1


	//   ....[1]....
        /*0cdc*/ 	.word	0x00000330
        /*0ce0*/ 	.word	0x000000ff
        /*0ce4*/ 	.word	0x00000018
        /*0ce8*/ 	.short	0x0100
        /*0cea*/ 	.byte	0x09
	.zero		1


	//   ....[2]....
        /*0cec*/ 	.word	0x00000340
        /*0cf0*/ 	.word	0x000000ff
        /*0cf4*/ 	.word	0x00000008
        /*0cf8*/ 	.short	0x0100
        /*0cfa*/ 	.byte	0x09
	.zero		1


	//   ....[3]....
        /*0cfc*/ 	.word	0x00000350
        /*0d00*/ 	.word	0x000000ff
        /*0d04*/ 	.word	0x00000020
        /*0d08*/ 	.short	0x0100
        /*0d0a*/ 	.byte	0x09
	.zero		1


	//   ....[4]....
        /*0d0c*/ 	.word	0x00000360
        /*0d10*/ 	.word	0x000000ff
        /*0d14*/ 	.word	0x00000010
        /*0d18*/ 	.short	0x0100
        /*0d1a*/ 	.byte	0x09
	.zero		1


	//   ....[5]....
        /*0d1c*/ 	.word	0x00000370
        /*0d20*/ 	.word	0x000000ff
        /*0d24*/ 	.word	0x00000028
        /*0d28*/ 	.short	0x0100
        /*0d2a*/ 	.byte	0x09
	.zero		1


	//   ....[6]....
        /*0d2c*/ 	.word	0x00000710
        /*0d30*/ 	.word	0x000000ff
        /*0d34*/ 	.word	0x00000040
        /*0d38*/ 	.short	0x0100
        /*0d3a*/ 	.byte	0x06
	.zero		1


	//   ....[7]....
        /*0d3c*/ 	.word	0x00000740
        /*0d40*/ 	.word	0x000000ff
        /*0d44*/ 	.word	0x00000048
        /*0d48*/ 	.short	0x0100
        /*0d4a*/ 	.byte	0x06
	.zero		1


	//   ....[8]....
        /*0d4c*/ 	.word	0x00001d20
        /*0d50*/ 	.word	0x000000ff
        /*0d54*/ 	.word	0x00000000
        /*0d58*/ 	.short	0x010a
        /*0d5a*/ 	.byte	0x07
	.zero		1


	//   ....[9]....
        /*0d5c*/ 	.word	0x00001d80
        /*0d60*/ 	.word	0x000000ff
        /*0d64*/ 	.word	0x00000000
        /*0d68*/ 	.short	0x010a
        /*0d6a*/ 	.byte	0x07
	.zero		1


	//   ....[10]....
        /*0d6c*/ 	.word	0x00002f50
        /*0d70*/ 	.word	0x000000ff
        /*0d74*/ 	.word	0x00000000
        /*0d78*/ 	.short	0x010a
        /*0d7a*/ 	.byte	0x09
	.zero		1


	//   ....[11]....
        /*0d7c*/ 	.word	0x00002f90
        /*0d80*/ 	.word	0x000000ff
        /*0d84*/ 	.word	0x00000000
        /*0d88*/ 	.short	0x010a
        /*0d8a*/ 	.byte	0x09
	.zero		1


	//   ....[12]....
        /*0d8c*/ 	.word	0x00003fd0
        /*0d90*/ 	.word	0x000000e5
        /*0d94*/ 	.word	0x00000000
        /*0d98*/ 	.short	0x0101
        /*0d9a*/ 	.byte	0x3f
	.zero		1


	//   ....[13]....
        /*0d9c*/ 	.word	0x000051c0
        /*0da0*/ 	.word	0x00000018
        /*0da4*/ 	.word	0x00000000
        /*0da8*/ 	.short	0x0101
        /*0daa*/ 	.byte	0x3f
	.zero		1


	//   ....[14]....
        /*0dac*/ 	.word	0x0000f570
        /*0db0*/ 	.word	0x0000000d
        /*0db4*/ 	.word	0x00000018
        /*0db8*/ 	.short	0x010a
        /*0dba*/ 	.byte	0x3f
	.zero		1


	//   ....[15]....
        /*0dbc*/ 	.word	0x0000f940
        /*0dc0*/ 	.word	0x00000005
        /*0dc4*/ 	.word	0x00000048
        /*0dc8*/ 	.short	0x0101
        /*0dca*/ 	.byte	0x3f
	.zero		1


	//   ....[16]....
        /*0dcc*/ 	.word	0x000100d0
        /*0dd0*/ 	.word	0x00000007
        /*0dd4*/ 	.word	0x00000000
        /*0dd8*/ 	.short	0x010a
        /*0dda*/ 	.byte	0x3f
	.zero		1


	//   ....[17]....
        /*0ddc*/ 	.word	0x00010150
        /*0de0*/ 	.word	0x00000006
        /*0de4*/ 	.word	0x00000000
        /*0de8*/ 	.short	0x010a
        /*0dea*/ 	.byte	0x3f
	.zero		1


	//   ....[18]....
        /*0dec*/ 	.word	0x000101e0
        /*0df0*/ 	.word	0x00000003
        /*0df4*/ 	.word	0x00000000
        /*0df8*/ 	.short	0x010a
        /*0dfa*/ 	.byte	0x3f
	.zero		1


	//   ....[19]....
        /*0dfc*/ 	.word	0x00010250
        /*0e00*/ 	.word	0x00000003
        /*0e04*/ 	.word	0x00000000
        /*0e08*/ 	.short	0x010a
        /*0e0a*/ 	.byte	0x3f
	.zero		1


	//   ....[20]....
        /*0e0c*/ 	.word	0x000102c0
        /*0e10*/ 	.word	0x00000000
        /*0e14*/ 	.word	0x00000000
        /*0e18*/ 	.short	0x010a
        /*0e1a*/ 	.byte	0x3f
	.zero		1


	//   ....[21]....
        /*0e1c*/ 	.word	0x000103a0
        /*0e20*/ 	.word	0x0000000d
        /*0e24*/ 	.word	0x00000018
        /*0e28*/ 	.short	0x010a
        /*0e2a*/ 	.byte	0x3f
	.zero		1


	//   ....[22]....
        /*0e2c*/ 	.word	0x00010470
        /*0e30*/ 	.word	0x00000007
        /*0e34*/ 	.word	0x00000000
        /*0e38*/ 	.short	0x010a
        /*0e3a*/ 	.byte	0x3f
	.zero		1


	//   ....[23]....
        /*0e3c*/ 	.word	0x000104c0
        /*0e40*/ 	.word	0x00000006
        /*0e44*/ 	.word	0x00000000
        /*0e48*/ 	.short	0x010a
        /*0e4a*/ 	.byte	0x3f
	.zero		1


	//----- nvinfo : EIATTR_NUM_MBARRIERS
	.align		4
.L_30:
        /*0e4c*/ 	.byte	0x03, 0x38
        /*0e4e*/ 	.short	0x0008


	//----- nvinfo : EIATTR_EXIT_INSTR_OFFSETS
	.align		4
        /*0e50*/ 	.byte	0x04, 0x1c
        /*0e52*/ 	.short	(.L_32 - .L_31)


	//   ....[0]....
.L_31:
        /*0e54*/ 	.word	0x00000920


	//   ....[1]....
        /*0e58*/ 	.word	0x000011b0


	//   ....[2]....
        /*0e5c*/ 	.word	0x0000ec60


	//   ....[3]....
        /*0e60*/ 	.word	0x0000f1f0


	//   ....[4]....
        /*0e64*/ 	.word	0x00010230


	//----- nvinfo : EIATTR_MAX_THREADS
	.align		4
.L_32:
        /*0e68*/ 	.byte	0x04, 0x05
        /*0e6a*/ 	.short	(.L_34 - .L_33)
.L_33:
        /*0e6c*/ 	.word	0x00000180
        /*0e70*/ 	.word	0x00000001
        /*0e74*/ 	.word	0x00000001


	//----- nvinfo : EIATTR_CRS_STACK_SIZE
	.align		4
.L_34:
        /*0e78*/ 	.byte	0x04, 0x1e
        /*0e7a*/ 	.short	(.L_36 - .L_35)
.L_35:
        /*0e7c*/ 	.word	0x00000000


	//----- nvinfo : EIATTR_CBANK_PARAM_SIZE
	.align		4
.L_36:
        /*0e80*/ 	.byte	0x03, 0x19
        /*0e82*/ 	.short	0x0470


	//----- nvinfo : EIATTR_PARAM_CBANK
	.align		4
        /*0e84*/ 	.byte	0x04, 0x0a
        /*0e86*/ 	.short	(.L_38 - .L_37)
	.align		4
.L_37:
        /*0e88*/ 	.word	index@(.nv.constant0._ZN7cutlass13device_kernelINS_4gemm6kernel13GemmUniversalIN4cute5tupleIJiiiiEEENS1_10collective13CollectiveMmaINS1_37MainloopSm90TmaGmmaWarpSpecializedFP8ILi3ENS5_IJNS4_1CILi1EEENSA_ILi2EEESB_EEENS1_35KernelTmaWarpSpecializedCooperativeEEENS5_IJNSA_ILi256EEENSA_ILi128EEENSA_ILi32EEEEEENS_12float_e4m3_tENS5_IJlSB_lEEESK_SL_NS4_8TiledMMAINS4_8MMA_AtomIJNS4_4SM904GMMA31MMA_64x128x32_F32E4M3E4M3_SS_TNILNSP_7ScaleInE1ELSR_1EEEEEENS4_6LayoutINS5_IJSC_SB_SB_EEENS5_IJSB_NSA_ILi0EEESW_EEEEENS5_IJNS4_10UnderscoreESZ_SZ_EEEEENS4_23SM90_TMA_LOAD_MULTICASTENS4_14ComposedLayoutINS4_7SwizzleILi1ELi4ELi3EEENS4_18smem_ptr_flag_bitsILi8EEENSU_INS5_IJNSA_ILi8EEESI_EEENS5_IJSI_SB_EEEEEEEvNS4_8identityENS4_13SM90_TMA_LOADES1C_vS1D_EENS_8epilogue10collective6detail29Sm90TmaWarpSpecializedAdapterINS1H_15DefaultEpilogueISK_SL_SL_NS1G_6thread17LinearCombinationISK_Li1EffLNS1L_9ScaleType4KindE0ELNS_15FloatRoundStyleE2ESK_EENS1_15EpilogueDefaultEEEEEvvEEEEvNT_6ParamsE)
        /*0e8c*/ 	.short	0x0210
        /*0e8e*/ 	.short	0x0470


	//----- nvinfo : EIATTR_SW_WAR
	.align		4
.L_38:
        /*0e90*/ 	.byte	0x04, 0x36
        /*0e92*/ 	.short	(.L_40 - .L_39)
.L_39:
        /*0e94*/ 	.word	0x00000008
.L_40:


//--------------------- .nv.callgraph             --------------------------
	.section	.nv.callgraph,"",@"SHT_CUDA_CALLGRAPH"
	.align	4
	.sectionentsize	8
	.align		4
        /*0000*/ 	.word	0x00000000
	.align		4
        /*0004*/ 	.word	0xffffffff
	.align		4
        /*0008*/ 	.word	0x00000000
	.align		4
        /*000c*/ 	.word	0xfffffffe
	.align		4
        /*0010*/ 	.word	0x00000000
	.align		4
        /*0014*/ 	.word	0xfffffffd
	.align		4
        /*0018*/ 	.word	0x00000000
	.align		4
        /*001c*/ 	.word	0xfffffffc


//--------------------- .nv.constant4             --------------------------
	.section	.nv.constant4,"a",@progbits
	.align	8
	.align		8
.nv.constant4:
        /*0000*/ 	.dword	_ZN39_INTERNAL_16d7bf25_4_k_cu_50e221aa_43504cuda3std3__45__cpo5beginE
	.align		8
        /*0008*/ 	.dword	_ZN39_INTERNAL_16d7bf25_4_k_cu_50e221aa_43504cuda3std3__45__cpo3endE
	.align		8
        /*0010*/ 	.dword	_ZN39_INTERNAL_16d7bf25_4_k_cu_50e221aa_43504cuda3std3__45__cpo6cbeginE
	.align		8
        /*0018*/ 	.dword	_ZN39_INTERNAL_16d7bf25_4_k_cu_50e221aa_43504cuda3std3__45__cpo4cendE
	.align		8
        /*0020*/ 	.dword	_ZN39_INTERNAL_16d7bf25_4_k_cu_50e221aa_43504cuda3std3__441_GLOBAL__N__16d7bf25_4_k_cu_50e221aa_43506ignoreE
	.align		8
        /*0028*/ 	.dword	_ZN39_INTERNAL_16d7bf25_4_k_cu_50e221aa_43504cuda3std3__419piecewise_constructE
	.align		8
        /*0030*/ 	.dword	_ZN39_INTERNAL_16d7bf25_4_k_cu_50e221aa_43504cuda3std3__48in_placeE
	.align		8
        /*0038*/ 	.dword	_ZN39_INTERNAL_16d7bf25_4_k_cu_50e221aa_43504cuda3std6ranges3__45__cpo4swapE
	.align		8
        /*0040*/ 	.dword	_ZN39_INTERNAL_16d7bf25_4_k_cu_50e221aa_43504cuda3std6ranges3__45__cpo9iter_moveE
	.align		8
        /*0048*/ 	.dword	_ZN39_INTERNAL_16d7bf25_4_k_cu_50e221aa_43504cute7productE
	.align		8
        /*0050*/ 	.dword	_ZN39_INTERNAL_16d7bf25_4_k_cu_50e221aa_43504cute1_E


//--------------------- .text._ZN7cutlass13device_kernelINS_4gemm6kernel13GemmUniversalIN4cute5tupleIJiiiiEEENS1_10collective13CollectiveMmaINS1_37MainloopSm90TmaGmmaWarpSpecializedFP8ILi3ENS5_IJNS4_1CILi1EEENSA_ILi2EEESB_EEENS1_35KernelTmaWarpSpecializedCooperativeEEENS5_IJNSA_ILi256EEENSA_ILi128EEENSA_ILi32EEEEEENS_12float_e4m3_tENS5_IJlSB_lEEESK_SL_NS4_8TiledMMAINS4_8MMA_AtomIJNS4_4SM904GMMA31MMA_64x128x32_F32E4M3E4M3_SS_TNILNSP_7ScaleInE1ELSR_1EEEEEENS4_6LayoutINS5_IJSC_SB_SB_EEENS5_IJSB_NSA_ILi0EEESW_EEEEENS5_IJNS4_10UnderscoreESZ_SZ_EEEEENS4_23SM90_TMA_LOAD_MULTICASTENS4_14ComposedLayoutINS4_7SwizzleILi1ELi4ELi3EEENS4_18smem_ptr_flag_bitsILi8EEENSU_INS5_IJNSA_ILi8EEESI_EEENS5_IJSI_SB_EEEEEEEvNS4_8identityENS4_13SM90_TMA_LOADES1C_vS1D_EENS_8epilogue10collective6detail29Sm90TmaWarpSpecializedAdapterINS1H_15DefaultEpilogueISK_SL_SL_NS1G_6thread17LinearCombinationISK_Li1EffLNS1L_9ScaleType4KindE0ELNS_15FloatRoundStyleE2ESK_EENS1_15EpilogueDefaultEEEEEvvEEEEvNT_6ParamsE --------------------------
	.section	.text._ZN7cutlass13device_kernelINS_4gemm6kernel13GemmUniversalIN4cute5tupleIJiiiiEEENS1_10collective13CollectiveMmaINS1_37MainloopSm90TmaGmmaWarpSpecializedFP8ILi3ENS5_IJNS4_1CILi1EEENSA_ILi2EEESB_EEENS1_35KernelTmaWarpSpecializedCooperativeEEENS5_IJNSA_ILi256EEENSA_ILi128EEENSA_ILi32EEEEEENS_12float_e4m3_tENS5_IJlSB_lEEESK_SL_NS4_8TiledMMAINS4_8MMA_AtomIJNS4_4SM904GMMA31MMA_64x128x32_F32E4M3E4M3_SS_TNILNSP_7ScaleInE1ELSR_1EEEEEENS4_6LayoutINS5_IJSC_SB_SB_EEENS5_IJSB_NSA_ILi0EEESW_EEEEENS5_IJNS4_10UnderscoreESZ_SZ_EEEEENS4_23SM90_TMA_LOAD_MULTICASTENS4_14ComposedLayoutINS4_7SwizzleILi1ELi4ELi3EEENS4_18smem_ptr_flag_bitsILi8EEENSU_INS5_IJNSA_ILi8EEESI_EEENS5_IJSI_SB_EEEEEEEvNS4_8identityENS4_13SM90_TMA_LOADES1C_vS1D_EENS_8epilogue10collective6detail29Sm90TmaWarpSpecializedAdapterINS1H_15DefaultEpilogueISK_SL_SL_NS1G_6thread17LinearCombinationISK_Li1EffLNS1L_9ScaleType4KindE0ELNS_15FloatRoundStyleE2ESK_EENS1_15EpilogueDefaultEEEEEvvEEEEvNT_6ParamsE,"ax",@progbits
	.align	128
.text._ZN7cutlass13device_kernelINS_4gemm6kernel13GemmUniversalIN4cute5tupleIJiiiiEEENS1_10collective13CollectiveMmaINS1_37MainloopSm90TmaGmmaWarpSpecializedFP8ILi3ENS5_IJNS4_1CILi1EEENSA_ILi2EEESB_EEENS1_35KernelTmaWarpSpecializedCooperativeEEENS5_IJNSA_ILi256EEENSA_ILi128EEENSA_ILi32EEEEEENS_12float_e4m3_tENS5_IJlSB_lEEESK_SL_NS4_8TiledMMAINS4_8MMA_AtomIJNS4_4SM904GMMA31MMA_64x128x32_F32E4M3E4M3_SS_TNILNSP_7ScaleInE1ELSR_1EEEEEENS4_6LayoutINS5_IJSC_SB_SB_EEENS5_IJSB_NSA_ILi0EEESW_EEEEENS5_IJNS4_10UnderscoreESZ_SZ_EEEEENS4_23SM90_TMA_LOAD_MULTICASTENS4_14ComposedLayoutINS4_7SwizzleILi1ELi4ELi3EEENS4_18smem_ptr_flag_bitsILi8EEENSU_INS5_IJNSA_ILi8EEESI_EEENS5_IJSI_SB_EEEEEEEvNS4_8identityENS4_13SM90_TMA_LOADES1C_vS1D_EENS_8epilogue10collective6detail29Sm90TmaWarpSpecializedAdapterINS1H_15DefaultEpilogueISK_SL_SL_NS1G_6thread17LinearCombinationISK_Li1EffLNS1L_9ScaleType4KindE0ELNS_15FloatRoundStyleE2ESK_EENS1_15EpilogueDefaultEEEEEvvEEEEvNT_6ParamsE:
        .type           _ZN7cutlass13device_kernelINS_4gemm6kernel13GemmUniversalIN4cute5tupleIJiiiiEEENS1_10collective13CollectiveMmaINS1_37MainloopSm90TmaGmmaWarpSpecializedFP8ILi3ENS5_IJNS4_1CILi1EEENSA_ILi2EEESB_EEENS1_35KernelTmaWarpSpecializedCooperativeEEENS5_IJNSA_ILi256EEENSA_ILi128EEENSA_ILi32EEEEEENS_12float_e4m3_tENS5_IJlSB_lEEESK_SL_NS4_8TiledMMAINS4_8MMA_AtomIJNS4_4SM904GMMA31MMA_64x128x32_F32E4M3E4M3_SS_TNILNSP_7ScaleInE1ELSR_1EEEEEENS4_6LayoutINS5_IJSC_SB_SB_EEENS5_IJSB_NSA_ILi0EEESW_EEEEENS5_IJNS4_10UnderscoreESZ_SZ_EEEEENS4_23SM90_TMA_LOAD_MULTICASTENS4_14ComposedLayoutINS4_7SwizzleILi1ELi4ELi3EEENS4_18smem_ptr_flag_bitsILi8EEENSU_INS5_IJNSA_ILi8EEESI_EEENS5_IJSI_SB_EEEEEEEvNS4_8identityENS4_13SM90_TMA_LOADES1C_vS1D_EENS_8epilogue10collective6detail29Sm90TmaWarpSpecializedAdapterINS1H_15DefaultEpilogueISK_SL_SL_NS1G_6thread17LinearCombinationISK_Li1EffLNS1L_9ScaleType4KindE0ELNS_15FloatRoundStyleE2ESK_EENS1_15EpilogueDefaultEEEEEvvEEEEvNT_6ParamsE,@function
        .size           _ZN7cutlass13device_kernelINS_4gemm6kernel13GemmUniversalIN4cute5tupleIJiiiiEEENS1_10collective13CollectiveMmaINS1_37MainloopSm90TmaGmmaWarpSpecializedFP8ILi3ENS5_IJNS4_1CILi1EEENSA_ILi2EEESB_EEENS1_35KernelTmaWarpSpecializedCooperativeEEENS5_IJNSA_ILi256EEENSA_ILi128EEENSA_ILi32EEEEEENS_12float_e4m3_tENS5_IJlSB_lEEESK_SL_NS4_8TiledMMAINS4_8MMA_AtomIJNS4_4SM904GMMA31MMA_64x128x32_F32E4M3E4M3_SS_TNILNSP_7ScaleInE1ELSR_1EEEEEENS4_6LayoutINS5_IJSC_SB_SB_EEENS5_IJSB_NSA_ILi0EEESW_EEEEENS5_IJNS4_10UnderscoreESZ_SZ_EEEEENS4_23SM90_TMA_LOAD_MULTICASTENS4_14ComposedLayoutINS4_7SwizzleILi1ELi4ELi3EEENS4_18smem_ptr_flag_bitsILi8EEENSU_INS5_IJNSA_ILi8EEESI_EEENS5_IJSI_SB_EEEEEEEvNS4_8identityENS4_13SM90_TMA_LOADES1C_vS1D_EENS_8epilogue10collective6detail29Sm90TmaWarpSpecializedAdapterINS1H_15DefaultEpilogueISK_SL_SL_NS1G_6thread17LinearCombinationISK_Li1EffLNS1L_9ScaleType4KindE0ELNS_15FloatRoundStyleE2ESK_EENS1_15EpilogueDefaultEEEEEvvEEEEvNT_6ParamsE,(.L_x_332 - _ZN7cutlass13device_kernelINS_4gemm6kernel13GemmUniversalIN4cute5tupleIJiiiiEEENS1_10collective13CollectiveMmaINS1_37MainloopSm90TmaGmmaWarpSpecializedFP8ILi3ENS5_IJNS4_1CILi1EEENSA_ILi2EEESB_EEENS1_35KernelTmaWarpSpecializedCooperativeEEENS5_IJNSA_ILi256EEENSA_ILi128EEENSA_ILi32EEEEEENS_12float_e4m3_tENS5_IJlSB_lEEESK_SL_NS4_8TiledMMAINS4_8MMA_AtomIJNS4_4SM904GMMA31MMA_64x128x32_F32E4M3E4M3_SS_TNILNSP_7ScaleInE1ELSR_1EEEEEENS4_6LayoutINS5_IJSC_SB_SB_EEENS5_IJSB_NSA_ILi0EEESW_EEEEENS5_IJNS4_10UnderscoreESZ_SZ_EEEEENS4_23SM90_TMA_LOAD_MULTICASTENS4_14ComposedLayoutINS4_7SwizzleILi1ELi4ELi3EEENS4_18smem_ptr_flag_bitsILi8EEENSU_INS5_IJNSA_ILi8EEESI_EEENS5_IJSI_SB_EEEEEEEvNS4_8identityENS4_13SM90_TMA_LOADES1C_vS1D_EENS_8epilogue10collective6detail29Sm90TmaWarpSpecializedAdapterINS1H_15DefaultEpilogueISK_SL_SL_NS1G_6thread17LinearCombinationISK_Li1EffLNS1L_9ScaleType4KindE0ELNS_15FloatRoundStyleE2ESK_EENS1_15EpilogueDefaultEEEEEvvEEEEvNT_6ParamsE)
        .other          _ZN7cutlass13device_kernelINS_4gemm6kernel13GemmUniversalIN4cute5tupleIJiiiiEEENS1_10collective13CollectiveMmaINS1_37MainloopSm90TmaGmmaWarpSpecializedFP8ILi3ENS5_IJNS4_1CILi1EEENSA_ILi2EEESB_EEENS1_35KernelTmaWarpSpecializedCooperativeEEENS5_IJNSA_ILi256EEENSA_ILi128EEENSA_ILi32EEEEEENS_12float_e4m3_tENS5_IJlSB_lEEESK_SL_NS4_8TiledMMAINS4_8MMA_AtomIJNS4_4SM904GMMA31MMA_64x128x32_F32E4M3E4M3_SS_TNILNSP_7ScaleInE1ELSR_1EEEEEENS4_6LayoutINS5_IJSC_SB_SB_EEENS5_IJSB_NSA_ILi0EEESW_EEEEENS5_IJNS4_10UnderscoreESZ_SZ_EEEEENS4_23SM90_TMA_LOAD_MULTICASTENS4_14ComposedLayoutINS4_7SwizzleILi1ELi4ELi3EEENS4_18smem_ptr_flag_bitsILi8EEENSU_INS5_IJNSA_ILi8EEESI_EEENS5_IJSI_SB_EEEEEEEvNS4_8identityENS4_13SM90_TMA_LOADES1C_vS1D_EENS_8epilogue10collective6detail29Sm90TmaWarpSpecializedAdapterINS1H_15DefaultEpilogueISK_SL_SL_NS1G_6thread17LinearCombinationISK_Li1EffLNS1L_9ScaleType4KindE0ELNS_15FloatRoundStyleE2ESK_EENS1_15EpilogueDefaultEEEEEvvEEEEvNT_6ParamsE,@"STO_CUDA_ENTRY STV_DEFAULT"
_ZN7cutlass13device_kernelINS_4gemm6kernel13GemmUniversalIN4cute5tupleIJiiiiEEENS1_10collective13CollectiveMmaINS1_37MainloopSm90TmaGmmaWarpSpecializedFP8ILi3ENS5_IJNS4_1CILi1EEENSA_ILi2EEESB_EEENS1_35KernelTmaWarpSpecializedCooperativeEEENS5_IJNSA_ILi256EEENSA_ILi128EEENSA_ILi32EEEEEENS_12float_e4m3_tENS5_IJlSB_lEEESK_SL_NS4_8TiledMMAINS4_8MMA_AtomIJNS4_4SM904GMMA31MMA_64x128x32_F32E4M3E4M3_SS_TNILNSP_7ScaleInE1ELSR_1EEEEEENS4_6LayoutINS5_IJSC_SB_SB_EEENS5_IJSB_NSA_ILi0EEESW_EEEEENS5_IJNS4_10UnderscoreESZ_SZ_EEEEENS4_23SM90_TMA_LOAD_MULTICASTENS4_14ComposedLayoutINS4_7SwizzleILi1ELi4ELi3EEENS4_18smem_ptr_flag_bitsILi8EEENSU_INS5_IJNSA_ILi8EEESI_EEENS5_IJSI_SB_EEEEEEEvNS4_8identityENS4_13SM90_TMA_LOADES1C_vS1D_EENS_8epilogue10collective6detail29Sm90TmaWarpSpecializedAdapterINS1H_15DefaultEpilogueISK_SL_SL_NS1G_6thread17LinearCombinationISK_Li1EffLNS1L_9ScaleType4KindE0ELNS_15FloatRoundStyleE2ESK_EENS1_15EpilogueDefaultEEEEEvvEEEEvNT_6ParamsE:
[----:B------:R-:W0:Y:S02]  /*0000*/  LDC R1, c[0x0][0x28] ;  /* 0x00000a00ff017b82 */ /* 0x000e240000000800 */
[----:B0-----:R-:W-:Y:S01]  /*0010*/  VIADD R1, R1, 0xffffff00 ;  /* 0xffffff0001017836 */ /* 0x001fe20000000000 */
[----:B------:R-:W0:Y:S01]  /*0020*/  S2R R5, SR_TID.X ;  /* 0x0000000000057919 */ /* 0x000e220000002100 */
[----:B------:R-:W-:Y:S01]  /*0030*/  ELECT P0, URZ, PT ;  /* 0x00000000003f782f */ /* 0x000fe20003800000 */
[----:B------:R-:W-:Y:S01]  /*0040*/  BSSY B0, `(.L_x_0) ;  /* 0x0000015000007945 */ /* 0x000fe20003800000 */
[--C-:B0-----:R-:W-:Y:S02]  /*0050*/  SHF.R.U32.HI R0, RZ, 0x5, R5.reuse ;  /* 0x00000005ff007819 */ /* 0x101fe40000011605 */
[----:B------:R-:W-:-:S03]  /*0060*/  SHF.R.U32.HI R2, RZ, 0x7, R5 ;  /* 0x00000007ff027819 */ /* 0x000fc60000011605 */
[----:B------:R-:W0:Y:S04]  /*0070*/  SHFL.IDX PT, R3, R0, RZ, 0x1f ;  /* 0x00001fff00037589 */ /* 0x000e2800000e0000 */
[----:B------:R-:W1:Y:S01]  /*0080*/  SHFL.IDX PT, R2, R2, RZ, 0x1f ;  /* 0x00001fff02027589 */ /* 0x000e6200000e0000 */
[----:B0-----:R-:W-:Y:S02]  /*0090*/  R2UR UR4, R3 ;  /* 0x00000000030472ca */ /* 0x001fe400000e0000 */
[----:B-1----:R-:W-:-:S11]  /*00a0*/  R2UR UR6, R2 ;  /* 0x00000000020672ca */ /* 0x002fd600000e0000 */
[----:B------:R-:W-:Y:S02]  /*00b0*/  USHF.R.S32.HI UR5, URZ, 0x1f, UR4 ;  /* 0x0000001f3f057899 */ /* 0x000fe40008011404 */
[----:B------:R-:W-:Y:S02]  /*00c0*/  ISETP.NE.OR P0, PT, RZ, UR4, !P0 ;  /* 0x00000004ff007c0c */ /* 0x000fe4000c705670 */
[----:B------:R-:W-:-:S04]  /*00d0*/  ULEA.HI UR5, UR5, UR4, URZ, 0x2 ;  /* 0x0000000405057291 */ /* 0x000fc8000f8f103f */
[----:B------:R-:W-:-:S04]  /*00e0*/  ULOP3.LUT UR5, UR5, 0xfffffffc, URZ, 0xc0, !UPT ;  /* 0xfffffffc05057892 */ /* 0x000fc8000f8ec03f */
[----:B------:R-:W-:-:S03]  /*00f0*/  UIADD3 UR8, UR4, -UR5, URZ ;  /* 0x8000000504087290 */ /* 0x000fc6000fffe03f */
[----:B------:R-:W-:Y:S09]  /*0100*/  @P0 BRA `(.L_x_1) ;  /* 0x0000000000200947 */ /* 0x000ff20003800000 */
[----:B------:R-:W-:Y:S02]  /*0110*/  ULDC.64 UR4, c[0x0][0x198] ;  /* 0x0000660000047ab9 */ /* 0x000fe40000000a00 */
[----:B------:R-:W-:Y:S02]  /*0120*/  UIADD3 UR10, UP0, UR4, 0xf0, URZ ;  /* 0x000000f0040a7890 */ /* 0x000fe4000ff1e03f */
[----:B------:R-:W-:Y:S02]  /*0130*/  UIADD3 UR4, UP1, UR4, 0x1f0, URZ ;  /* 0x000001f004047890 */ /* 0x000fe4000ff3e03f */
[----:B------:R-:W-:Y:S02]  /*0140*/  UIADD3.X UR11, URZ, UR5, URZ, UP0, !UPT ;  /* 0x000000053f0b7290 */ /* 0x000fe400087fe43f */
[----:B------:R-:W-:-:S07]  /*0150*/  UIADD3.X UR5, URZ, UR5, URZ, UP1, !UPT ;  /* 0x000000053f057290 */ /* 0x000fce0008ffe43f */
[----:B------:R0:W-:Y:S02]  /*0160*/  UTMACCTL.PF [UR10] ;  /* 0x000000000a0079b9 */ /* 0x0001e40008040000 */
[----:B------:R0:W-:Y:S02]  /*0170*/  UTMACCTL.PF [UR4] ;  /* 0x00000000040079b9 */ /* 0x0001e40008040000 */
[----:B0-----:R-:W-:Y:S01]  /*0180*/  NOP ;  /* 0x0000000000007918 */ /* 0x001fe20000000000 */
.L_x_1:
[----:B------:R-:W-:Y:S05]  /*0190*/  BSYNC B0 ;  /* 0x0000000000007941 */ /* 0x000fea0003800000 */
.L_x_0:
[----:B------:R-:W0:Y:S01]  /*01a0*/  SHFL.IDX PT, R3, R0, RZ, 0x1f ;  /* 0x00001fff00037589 */ /* 0x000e2200000e0000 */
[----:B------:R-:W-:Y:S01]  /*01b0*/  UISETP.NE.AND UP0, UPT, UR8, 0x3, UPT ;  /* 0x000000030800788c */ /* 0x000fe2000bf05270 */
[----:B------:R-:W-:Y:S01]  /*01c0*/  ISETP.NE.AND P2, PT, RZ, UR6, PT ;  /* 0x00000006ff007c0c */ /* 0x000fe2000bf45270 */
[----:B------:R-:W-:Y:S02]  /*01d0*/  UIADD3 UR10, UR6, -0x1, URZ ;  /* 0xffffffff060a7890 */ /* 0x000fe4000fffe03f */
[----:B------:R-:W-:Y:S02]  /*01e0*/  UISETP.EQ.OR UP0, UPT, UR8, URZ, !UP0 ;  /* 0x0000003f0800728c */ /* 0x000fe4000c702670 */
[----:B------:R-:W-:Y:S02]  /*01f0*/  UISETP.GE.U32.AND UP1, UPT, UR10, 0x2, UPT ;  /* 0x000000020a00788c */ /* 0x000fe4000bf26070 */
[----:B------:R-:W-:-:S04]  /*0200*/  UISETP.EQ.AND UP0, UPT, UR6, URZ, UP0 ;  /* 0x0000003f0600728c */ /* 0x000fc80008702270 */
[----:B------:R-:W-:-:S04]  /*0210*/  USEL UR13, URZ, 0x1, !UP0 ;  /* 0x000000013f0d7887 */ /* 0x000fc8000c000000 */
[----:B------:R-:W-:Y:S01]  /*0220*/  USEL UR13, UR13, 0x2, UP1 ;  /* 0x000000020d0d7887 */ /* 0x000fe20008800000 */
[----:B0-----:R-:W-:-:S13]  /*0230*/  ISETP.NE.AND P0, PT, R3, RZ, PT ;  /* 0x000000ff0300720c */ /* 0x001fda0003f05270 */
[----:B------:R-:W-:Y:S05]  /*0240*/  @P0 BRA `(.L_x_2) ;  /* 0x0000000000500947 */ /* 0x000fea0003800000 */
[----:B------:R-:W0:Y:S01]  /*0250*/  S2UR UR9, SR_CgaCtaId ;  /* 0x00000000000979c3 */ /* 0x000e220000008800 */
[----:B------:R-:W-:Y:S01]  /*0260*/  UMOV UR4, 0x400 ;  /* 0x0000040000047882 */ /* 0x000fe20000000000 */
[----:B------:R-:W-:Y:S01]  /*0270*/  UMOV UR5, 0x1 ;  /* 0x0000000100057882 */ /* 0x000fe20000000000 */
[----:B------:R-:W-:Y:S01]  /*0280*/  UMOV UR6, 0x4 ;  /* 0x0000000400067882 */ /* 0x000fe20000000000 */
[----:B------:R-:W-:Y:S01]  /*0290*/  ELECT P0, URZ, PT ;  /* 0x00000000003f782f */ /* 0x000fe20003800000 */
[----:B------:R-:W-:-:S04]  /*02a0*/  UIADD3 UR6, -UR6, 0x100000, URZ ;  /* 0x0010000006067890 */ /* 0x000fc8000fffe13f */
[----:B------:R-:W-:Y:S02]  /*02b0*/  USHF.L.U32 UR7, UR6, 0xb, URZ ;  /* 0x0000000b06077899 */ /* 0x000fe4000800063f */
[----:B------:R-:W-:Y:S02]  /*02c0*/  USHF.L.U32 UR6, UR6, 0x1, URZ ;  /* 0x0000000106067899 */ /* 0x000fe4000800063f */
[----:B0-----:R-:W-:Y:S02]  /*02d0*/  ULEA UR9, UR9, UR4, 0x18 ;  /* 0x0000000409097291 */ /* 0x001fe4000f8ec03f */
[----:B------:R-:W-:-:S04]  /*02e0*/  UIADD3 UR4, -UR5, 0x100000, URZ ;  /* 0x0010000005047890 */ /* 0x000fc8000fffe13f */
[----:B------:R-:W-:Y:S02]  /*02f0*/  USHF.L.U32 UR5, UR4, 0xb, URZ ;  /* 0x0000000b04057899 */ /* 0x000fe4000800063f */
[----:B------:R-:W-:Y:S01]  /*0300*/  USHF.L.U32 UR4, UR4, 0x1, URZ ;  /* 0x0000000104047899 */ /* 0x000fe2000800063f */
[----:B------:R-:W0:Y:S11]  /*0310*/  FENCE.VIEW.ASYNC.S ;  /* 0x00000000000073c6 */ /* 0x000e360000000000 */
[----:B0-----:R0:W1:Y:S01]  /*0320*/  SYNCS.EXCH.64 URZ, [UR9], UR4 ;  /* 0x00000004093f75b2 */ /* 0x0010620008000100 */
[----:B------:R0:W2:Y:S01]  /*0330*/  SYNCS.EXCH.64 URZ, [UR9+0x18], UR6 ;  /* 0x00001806093f75b2 */ /* 0x0000a20008000100 */
[----:B------:R0:W3:Y:S01]  /*0340*/  SYNCS.EXCH.64 URZ, [UR9+0x8], UR4 ;  /* 0x00000804093f75b2 */ /* 0x0000e20008000100 */
[----:B------:R0:W4:Y:S01]  /*0350*/  SYNCS.EXCH.64 URZ, [UR9+0x20], UR6 ;  /* 0x00002006093f75b2 */ /* 0x0001220008000100 */
[----:B------:R0:W0:Y:S01]  /*0360*/  SYNCS.EXCH.64 URZ, [UR9+0x10], UR4 ;  /* 0x00001004093f75b2 */ /* 0x0000220008000100 */
[----:B------:R0:W0:Y:S01]  /*0370*/  SYNCS.EXCH.64 URZ, [UR9+0x28], UR6 ;  /* 0x00002806093f75b2 */ /* 0x0000220008000100 */
[----:B------:R-:W-:Y:S01]  /*0380*/  NOP ;  /* 0x0000000000007918 */ /* 0x000fe20000000000 */
.L_x_2:
[----:B------:R-:W-:Y:S01]  /*0390*/  SHF.R.S32.HI R4, RZ, 0x1f, R5 ;  /* 0x0000001fff047819 */ /* 0x000fe20000011405 */
[----:B------:R-:W5:Y:S01]  /*03a0*/  SHFL.IDX PT, R0, R0, RZ, 0x1f ;  /* 0x00001fff00007589 */ /* 0x000f6200000e0000 */
[----:B------:R-:W-:Y:S01]  /*03b0*/  ELECT P0, URZ, PT ;  /* 0x00000000003f782f */ /* 0x000fe20003800000 */
[----:B0-----:R-:W0:Y:S01]  /*03c0*/  S2UR UR9, SR_CTAID.X ;  /* 0x00000000000979c3 */ /* 0x001e220000002500 */
[----:B------:R-:W-:Y:S01]  /*03d0*/  LEA.HI R4, R4, R5, RZ, 0x7 ;  /* 0x0000000504047211 */ /* 0x000fe200078f38ff */
[----:B------:R-:W1:Y:S01]  /*03e0*/  S2R R2, SR_CTAID.Y ;  /* 0x0000000000027919 */ /* 0x000e620000002600 */
[----:B------:R-:W-:Y:S01]  /*03f0*/  SHF.R.S32.HI R6, RZ, 0x1f, R3 ;  /* 0x0000001fff067819 */ /* 0x000fe20000011403 */
[----:B------:R-:W-:Y:S01]  /*0400*/  ULDC UR4, c[0x0][0x154] ;  /* 0x0000550000047ab9 */ /* 0x000fe20000000800 */
[----:B------:R-:W-:Y:S01]  /*0410*/  LOP3.LUT R4, R4, 0xffffff80, RZ, 0xc0, !PT ;  /* 0xffffff8004047812 */ /* 0x000fe200078ec0ff */
[----:B------:R-:W-:Y:S01]  /*0420*/  NOP ;  /* 0x0000000000007918 */ /* 0x000fe20000000000 */
[----:B------:R-:W-:Y:S01]  /*0430*/  LEA.HI R6, R6, R3, RZ, 0x2 ;  /* 0x0000000306067211 */ /* 0x000fe200078f10ff */
[----:B------:R-:W2:Y:S01]  /*0440*/  LDC R11, c[0x0][0x148] ;  /* 0x00005200ff0b7b82 */ /* 0x000ea20000000800 */
[----:B------:R-:W-:Y:S01]  /*0450*/  NOP ;  /* 0x0000000000007918 */ /* 0x000fe20000000000 */
[----:B------:R-:W-:Y:S01]  /*0460*/  IMAD.IADD R4, R5, 0x1, -R4 ;  /* 0x0000000105047824 */ /* 0x000fe200078e0a04 */
[----:B------:R-:W-:-:S04]  /*0470*/  LOP3.LUT R6, R6, 0x3ffffffc, RZ, 0xc0, !PT ;  /* 0x3ffffffc06067812 */ /* 0x000fc800078ec0ff */
[----:B------:R-:W-:Y:S01]  /*0480*/  SHF.R.S32.HI R5, RZ, 0x1f, R4 ;  /* 0x0000001fff057819 */ /* 0x000fe20000011404 */
[----:B------:R-:W-:Y:S01]  /*0490*/  IMAD.IADD R6, R3, 0x1, -R6 ;  /* 0x0000000103067824 */ /* 0x000fe200078e0a06 */
[----:B------:R-:W3:Y:S02]  /*04a0*/  LDC R8, c[0x0][0x144] ;  /* 0x00005100ff087b82 */ /* 0x000ee40000000800 */
[----:B------:R-:W-:Y:S02]  /*04b0*/  LEA.HI R5, R5, R4, RZ, 0x3 ;  /* 0x0000000405057211 */ /* 0x000fe400078f18ff */
[----:B-----5:R-:W-:Y:S02]  /*04c0*/  ISETP.NE.OR P0, PT, R0, RZ, !P0 ;  /* 0x000000ff0000720c */ /* 0x020fe40004705670 */
[--C-:B------:R-:W-:Y:S02]  /*04d0*/  SHF.R.S32.HI R0, RZ, 0x3, R5.reuse ;  /* 0x00000003ff007819 */ /* 0x100fe40000011405 */
[----:B------:R-:W-:-:S04]  /*04e0*/  SHF.R.S32.HI R5, RZ, 0x1f, R5 ;  /* 0x0000001fff057819 */ /* 0x000fc80000011405 */
[----:B------:R-:W-:-:S04]  /*04f0*/  LEA.HI R5, R5, R0, RZ, 0x2 ;  /* 0x0000000005057211 */ /* 0x000fc800078f10ff */
[----:B------:R-:W-:Y:S01]  /*0500*/  LOP3.LUT R5, R5, 0xfffffffc, RZ, 0xc0, !PT ;  /* 0xfffffffc05057812 */ /* 0x000fe200078ec0ff */
[----:B------:R-:W-:Y:S01]  /*0510*/  VOTEU.ALL UP0, P0 ;  /* 0x00000000003f7886 */ /* 0x000fe20000000000 */
[----:B-1----:R-:W-:Y:S01]  /*0520*/  I2FP.F32.U32 R7, R2 ;  /* 0x0000000200077245 */ /* 0x002fe20000201000 */
[----:B------:R-:W-:Y:S02]  /*0530*/  VOTEU.ALL UP1, P0 ;  /* 0x00000000003f7886 */ /* 0x000fe40000020000 */
[----:B------:R-:W-:Y:S01]  /*0540*/  IMAD.IADD R5, R0, 0x1, -R5 ;  /* 0x0000000100057824 */ /* 0x000fe200078e0a05 */
[----:B------:R-:W1:Y:S01]  /*0550*/  @!UP0 S2UR UR7, SR_CgaCtaId ;  /* 0x00000000000789c3 */ /* 0x000e620000008800 */
[----:B0-----:R-:W-:Y:S01]  /*0560*/  I2FP.F32.U32 R0, UR9 ;  /* 0x0000000900007c45 */ /* 0x001fe20008201000 */
[----:B------:R-:W-:Y:S01]  /*0570*/  FMUL R9, R7, UR4 ;  /* 0x0000000407097c20 */ /* 0x000fe20008400000 */
[----:B------:R-:W-:Y:S01]  /*0580*/  IMAD R5, R6, 0x4, R5 ;  /* 0x0000000406057824 */ /* 0x000fe200078e0205 */
[----:B------:R-:W-:Y:S01]  /*0590*/  ULDC UR4, c[0x0][0x150] ;  /* 0x0000540000047ab9 */ /* 0x000fe20000000800 */
[----:B------:R-:W-:Y:S01]  /*05a0*/  @!UP0 UMOV UR6, 0x400 ;  /* 0x0000040000068882 */ /* 0x000fe20000000000 */
[----:B------:R-:W-:Y:S01]  /*05b0*/  FMUL R7, R0, UR4 ;  /* 0x0000000400077c20 */ /* 0x000fe20008400000 */
[----:B------:R-:W-:Y:S01]  /*05c0*/  IMAD.SHL.U32 R0, R5, 0x4, RZ ;  /* 0x0000000405007824 */ /* 0x000fe200078e00ff */
[----:B------:R-:W0:Y:S01]  /*05d0*/  LDC R6, c[0x0][0x140] ;  /* 0x00005000ff067b82 */ /* 0x000e220000000800 */
[----:B------:R-:W5:Y:S01]  /*05e0*/  F2I.U32.TRUNC.NTZ R9, R9 ;  /* 0x0000000900097305 */ /* 0x000f62000020f000 */
[----:B------:R-:W-:-:S02]  /*05f0*/  UMOV UR4, 0x20 ;  /* 0x0000002000047882 */ /* 0x000fc40000000000 */
[----:B------:R-:W-:Y:S01]  /*0600*/  LOP3.LUT R10, R5, 0xc, R0, 0x78, !PT ;  /* 0x0000000c050a7812 */ /* 0x000fe200078e7800 */
[----:B------:R-:W-:-:S04]  /*0610*/  @!UP0 UIADD3 UR4, -UR4, 0x100000, URZ ;  /* 0x0010000004048890 */ /* 0x000fc8000fffe13f */
[----:B------:R-:W-:Y:S02]  /*0620*/  @!UP0 USHF.L.U32 UR5, UR4, 0xb, URZ ;  /* 0x0000000b04058899 */ /* 0x000fe4000800063f */
[----:B------:R-:W-:Y:S01]  /*0630*/  @!UP0 USHF.L.U32 UR4, UR4, 0x1, URZ ;  /* 0x0000000104048899 */ /* 0x000fe2000800063f */
[----:B------:R-:W4:Y:S01]  /*0640*/  F2I.U32.TRUNC.NTZ R7, R7 ;  /* 0x0000000700077305 */ /* 0x000f22000020f000 */
[----:B------:R0:W-:Y:S01]  /*0650*/  STL [R1+0x78], R10 ;  /* 0x0000780a01007387 */ /* 0x0001e20000100800 */
[----:B-----5:R-:W-:Y:S01]  /*0660*/  IMAD.MOV R12, RZ, RZ, -R9 ;  /* 0x000000ffff0c7224 */ /* 0x020fe200078e0a09 */
[----:B-1----:R-:W-:Y:S01]  /*0670*/  @!UP0 ULEA UR6, UR7, UR6, 0x18 ;  /* 0x0000000607068291 */ /* 0x002fe2000f8ec03f */
[----:B------:R-:W-:Y:S02]  /*0680*/  VOTEU.ALL UP0, P0 ;  /* 0x00000000003f7886 */ /* 0x000fe40000000000 */
[----:B--2---:R-:W-:Y:S01]  /*0690*/  IMAD R5, R11, R12, R2 ;  /* 0x0000000c0b057224 */ /* 0x004fe200078e0202 */
[----:B------:R-:W-:-:S02]  /*06a0*/  LOP3.LUT P0, RZ, R4, 0x7, RZ, 0xc0, !PT ;  /* 0x0000000704ff7812 */ /* 0x000fc4000780c0ff */
[----:B0-----:R-:W-:Y:S01]  /*06b0*/  ISETP.EQ.U32.AND P3, PT, R6, 0x1, PT ;  /* 0x000000010600780c */ /* 0x001fe20003f62070 */
[----:B----4-:R-:W-:Y:S01]  /*06c0*/  IMAD.MOV R7, RZ, RZ, -R7 ;  /* 0x000000ffff077224 */ /* 0x010fe200078e0a07 */
[----:B------:R-:W-:Y:S02]  /*06d0*/  ISETP.NE.AND P1, PT, R5, R10, PT ;  /* 0x0000000a0500720c */ /* 0x000fe40003f25270 */
[----:B------:R-:W-:Y:S01]  /*06e0*/  ISETP.LT.U32.AND P0, PT, R10, 0x2, !P0 ;  /* 0x000000020a00780c */ /* 0x000fe20004701070 */
[----:B---3--:R-:W-:Y:S01]  /*06f0*/  IMAD R0, R8, R7, UR9 ;  /* 0x0000000908007e24 */ /* 0x008fe2000f8e0207 */
[----:B------:R-:W0:Y:S02]  /*0700*/  FENCE.VIEW.ASYNC.S ;  /* 0x00000000000073c6 */ /* 0x000e240000000000 */
[----:B0-----:R0:W1:Y:S02]  /*0710*/  @!UP0 SYNCS.EXCH.64 URZ, [UR6+0x40], UR4 ;  /* 0x00004004063f85b2 */ /* 0x0010640008000100 */
[----:B------:R-:W-:-:S04]  /*0720*/  ISETP.EQ.OR P1, PT, R0, RZ, !P1 ;  /* 0x000000ff0000720c */ /* 0x000fc80004f22670 */
[----:B------:R-:W-:Y:S01]  /*0730*/  PLOP3.LUT P0, PT, P0, P1, PT, 0x80, 0x0 ;  /* 0x000000000000781c */ /* 0x000fe20000703070 */
[----:B------:R0:W2:Y:S01]  /*0740*/  @!UP1 SYNCS.EXCH.64 URZ, [UR6+0x48], UR4 ;  /* 0x00004804063f95b2 */ /* 0x0000a20008000100 */
[----:B------:R-:W-:Y:S01]  /*0750*/  NOP ;  /* 0x0000000000007918 */ /* 0x000fe20000000000 */
[----:B------:R-:W-:Y:S10]  /*0760*/  @!P3 BRA `(.L_x_3) ;  /* 0x000000000008b947 */ /* 0x000ff40003800000 */
[----:B-12---:R-:W-:Y:S01]  /*0770*/  UCGABAR_ARV ;  /* 0x00000000000079c7 */ /* 0x006fe20008000000 */
[----:B------:R-:W-:Y:S05]  /*0780*/  BRA `(.L_x_4) ;  /* 0x0000000000047947 */ /* 0x000fea0003800000 */
.L_x_3:
[----:B-12---:R-:W-:Y:S01]  /*0790*/  NOP ;  /* 0x0000000000007918 */ /* 0x006fe20000000000 */
.L_x_4:
[----:B------:R-:W1:Y:S01]  /*07a0*/  LDC R3, c[0x0][0x65c] ;  /* 0x00019700ff037b82 */ /* 0x000e620000000800 */
[----:B------:R-:W-:Y:S02]  /*07b0*/  IMAD.U32 R4, RZ, RZ, UR9 ;  /* 0x00000009ff047e24 */ /* 0x000fe4000f8e00ff */
[----:B------:R-:W-:Y:S01]  /*07c0*/  IMAD.MOV.U32 R5, RZ, RZ, RZ ;  /* 0x000000ffff057224 */ /* 0x000fe200078e00ff */
[----:B-1----:R-:W-:-:S13]  /*07d0*/  ISETP.NE.AND P4, PT, R3, 0x1, PT ;  /* 0x000000010300780c */ /* 0x002fda0003f85270 */
[----:B------:R-:W1:Y:S01]  /*07e0*/  @P4 LDC R7, c[0x0][0x10] ;  /* 0x00000400ff074b82 */ /* 0x000e620000000800 */
[----:B------:R-:W-:Y:S02]  /*07f0*/  @P4 IMAD.MOV.U32 R3, RZ, RZ, RZ ;  /* 0x000000ffff034224 */ /* 0x000fe400078e00ff */
[----:B------:R-:W-:-:S05]  /*0800*/  @P4 IMAD.MOV.U32 R13, RZ, RZ, RZ ;  /* 0x000000ffff0d4224 */ /* 0x000fca00078e00ff */
[----:B------:R-:W2:Y:S01]  /*0810*/  @!P4 LDC R9, c[0x0][0xc] ;  /* 0x00000300ff09cb82 */ /* 0x000ea20000000800 */
[----:B-1----:R-:W-:-:S04]  /*0820*/  @P4 IMAD.WIDE.U32 R6, R7, UR9, R2 ;  /* 0x0000000907064c25 */ /* 0x002fc8000f8e0002 */
[----:B------:R-:W-:Y:S02]  /*0830*/  @P4 IMAD.MOV.U32 R19, RZ, RZ, R6 ;  /* 0x000000ffff134224 */ /* 0x000fe400078e0006 */
[----:B------:R-:W-:Y:S02]  /*0840*/  @P4 IMAD.IADD R23, R7, 0x1, R13 ;  /* 0x0000000107174824 */ /* 0x000fe400078e020d */
[----:B--2---:R-:W-:-:S04]  /*0850*/  @!P4 IMAD.WIDE.U32 R4, R2, R9, R4 ;  /* 0x000000090204c225 */ /* 0x004fc800078e0004 */
[----:B------:R-:W-:Y:S02]  /*0860*/  @!P4 IMAD.MOV.U32 R19, RZ, RZ, R4 ;  /* 0x000000ffff13c224 */ /* 0x000fe400078e0004 */
[----:B------:R-:W-:-:S03]  /*0870*/  @!P4 IMAD.MOV.U32 R23, RZ, RZ, R5 ;  /* 0x000000ffff17c224 */ /* 0x000fc600078e0005 */
[----:B------:R1:W-:Y:S04]  /*0880*/  STL [R1+0x80], R19 ;  /* 0x0000801301007387 */ /* 0x0003e80000100800 */
[----:B------:R1:W-:Y:S01]  /*0890*/  STL [R1+0x7c], R23 ;  /* 0x00007c1701007387 */ /* 0x0003e20000100800 */
[----:B------:R-:W-:Y:S05]  /*08a0*/  @!P3 BRA `(.L_x_5) ;  /* 0x00000000000cb947 */ /* 0x000fea0003800000 */
[----:B------:R-:W-:Y:S01]  /*08b0*/  UCGABAR_WAIT ;  /* 0x0000000000007dc7 */ /* 0x000fe20008000000 */
[----:B------:R-:W-:Y:S01]  /*08c0*/  CCTL.IVALL ;  /* 0x00000000ff00798f */ /* 0x000fe20002000000 */
[----:B------:R-:W-:Y:S05]  /*08d0*/  BRA `(.L_x_6) ;  /* 0x0000000000047947 */ /* 0x000fea0003800000 */
.L_x_5:
[----:B------:R-:W-:Y:S06]  /*08e0*/  BAR.SYNC.DEFER_BLOCKING 0x0 ;  /* 0x0000000000007b1d */ /* 0x000fec0000010000 */
.L_x_6:
[----:B------:R-:W-:Y:S05]  /*08f0*/  @!P2 BRA `(.L_x_7) ;  /* 0x000000e000dca947 */ /* 0x000fea0003800000 */
[----:B------:R-:W-:-:S06]  /*0900*/  UISETP.GT.U32.AND UP0, UPT, UR10, 0x1, UPT ;  /* 0x000000010a00788c */ /* 0x000fcc000bf04070 */
[----:B------:R-:W-:-:S13]  /*0910*/  PLOP3.LUT P1, PT, PT, PT, UP0, 0x80, 0x0 ;  /* 0x000000000000781c */ /* 0x000fda0003f2f008 */
[----:B0-----:R-:W-:Y:S05]  /*0920*/  @P1 EXIT ;  /* 0x000000000000194d */ /* 0x001fea0003800000 */
[----:B------:R-:W-:Y:S01]  /*0930*/  IMAD.MOV.U32 R6, RZ, RZ, -0x1 ;  /* 0xffffffffff067424 */ /* 0x000fe200078e00ff */
[----:B------:R-:W-:Y:S01]  /*0940*/  ULDC.64 UR4, c[0x0][0x650] ;  /* 0x0001940000047ab9 */ /* 0x000fe20000000a00 */
[----:B------:R-:W-:Y:S01]  /*0950*/  IMAD.MOV.U32 R5, RZ, RZ, -0x1 ;  /* 0xffffffffff057424 */ /* 0x000fe200078e00ff */
[----:B------:R-:W-:Y:S01]  /*0960*/  ISETP.GE.U32.AND P1, PT, R19, UR4, PT ;  /* 0x0000000413007c0c */ /* 0x000fe2000bf26070 */
[----:B------:R-:W-:Y:S01]  /*0970*/  UMOV UR22, 0xffffffff ;  /* 0xffffffff00167882 */ /* 0x000fe20000000000 */
[----:B------:R0:W-:Y:S01]  /*0980*/  STL [R1+0x88], R6 ;  /* 0x0000880601007387 */ /* 0x0001e20000100800 */
[----:B------:R-:W-:Y:S02]  /*0990*/  PRMT R4, RZ, 0x7610, R4 ;  /* 0x00007610ff047816 */ /* 0x000fe40000000004 */
[----:B------:R-:W-:Y:S01]  /*09a0*/  ISETP.GE.U32.AND.EX P1, PT, R23, UR5, PT, P1 ;  /* 0x0000000517007c0c */ /* 0x000fe2000bf26110 */
[----:B------:R0:W-:-:S12]  /*09b0*/  STL [R1+0x84], R5 ;  /* 0x0000840501007387 */ /* 0x0001d80000100800 */
[----:B0-----:R-:W-:Y:S05]  /*09c0*/  @P1 BRA `(.L_x_8) ;  /* 0x0000000400381947 */ /* 0x001fea0003800000 */
[----:B------:R-:W0:Y:S01]  /*09d0*/  LDC.64 R14, c[0x0][0x628] ;  /* 0x00018a00ff0e7b82 */ /* 0x000e220000000a00 */
[----:B------:R-:W-:Y:S02]  /*09e0*/  IMAD.MOV.U32 R4, RZ, RZ, R19 ;  /* 0x000000ffff047224 */ /* 0x000fe400078e0013 */
[----:B------:R-:W-:-:S05]  /*09f0*/  IMAD.MOV.U32 R5, RZ, RZ, R23 ;  /* 0x000000ffff057224 */ /* 0x000fca00078e0017 */
[----:B------:R-:W2:Y:S08]  /*0a00*/  LDC R10, c[0x0][0x630] ;  /* 0x00018c00ff0a7b82 */ /* 0x000eb00000000800 */
[----:B------:R-:W3:Y:S01]  /*0a10*/  LDC.64 R16, c[0x0][0x620] ;  /* 0x00018800ff107b82 */ /* 0x000ee20000000a00 */
[----:B0-----:R-:W-:-:S04]  /*0a20*/  ISETP.NE.U32.AND P1, PT, R14, RZ, PT ;  /* 0x000000ff0e00720c */ /* 0x001fc80003f25070 */
[----:B------:R-:W-:-:S13]  /*0a30*/  ISETP.NE.AND.EX P1, PT, R15, RZ, PT, P1 ;  /* 0x000000ff0f00720c */ /* 0x000fda0003f25310 */
[----:B--23--:R-:W-:Y:S05]  /*0a40*/  @!P1 BRA `(.L_x_9) ;  /* 0x0000000000289947 */ /* 0x00cfea0003800000 */
[----:B------:R-:W0:Y:S02]  /*0a50*/  LDC R9, c[0x0][0x634] ;  /* 0x00018d00ff097b82 */ /* 0x000e240000000800 */
[----:B0-----:R-:W-:-:S05]  /*0a60*/  IADD3 R9, P1, R19, R9, RZ ;  /* 0x0000000913097210 */ /* 0x001fca0007f3e0ff */
[----:B------:R-:W-:-:S04]  /*0a70*/  IMAD.X R13, RZ, RZ, R23, P1 ;  /* 0x000000ffff0d7224 */ /* 0x000fc800008e0617 */
[----:B------:R-:W-:-:S04]  /*0a80*/  IMAD.WIDE.U32 R4, R13, R14, RZ ;  /* 0x0000000e0d047225 */ /* 0x000fc800078e00ff */
[----:B------:R-:W-:-:S04]  /*0a90*/  IMAD.WIDE.U32 R6, P1, R9, R15, R4 ;  /* 0x0000000f09067225 */ /* 0x000fc80007820004 */
[----:B------:R-:W-:-:S04]  /*0aa0*/  IMAD.WIDE.U32 R4, R9, R14, RZ ;  /* 0x0000000e09047225 */ /* 0x000fc800078e00ff */
[----:B------:R-:W-:Y:S01]  /*0ab0*/  IMAD.X R9, RZ, RZ, RZ, P1 ;  /* 0x000000ffff097224 */ /* 0x000fe200008e06ff */
[----:B------:R-:W-:Y:S01]  /*0ac0*/  IADD3 RZ, P1, R5, R6, RZ ;  /* 0x0000000605ff7210 */ /* 0x000fe20007f3e0ff */
[----:B------:R-:W-:-:S04]  /*0ad0*/  IMAD.MOV.U32 R8, RZ, RZ, R7 ;  /* 0x000000ffff087224 */ /* 0x000fc800078e0007 */
[----:B------:R-:W-:-:S08]  /*0ae0*/  IMAD.WIDE.U32.X R4, R13, R15, R8, P1 ;  /* 0x0000000f0d047225 */ /* 0x000fd000008e0408 */
.L_x_9:
[----:B------:R-:W0:Y:S01]  /*0af0*/  LDC.64 R20, c[0x0][0x640] ;  /* 0x00019000ff147b82 */ /* 0x000e220000000a00 */
[-C--:B------:R-:W-:Y:S01]  /*0b00*/  SHF.R.U64 R22, R4, R10.reuse, R5 ;  /* 0x0000000a04167219 */ /* 0x080fe20000001205 */
[----:B------:R-:W-:Y:S01]  /*0b10*/  IMAD.MOV.U32 R4, RZ, RZ, R19 ;  /* 0x000000ffff047224 */ /* 0x000fe200078e0013 */
[----:B------:R-:W-:Y:S01]  /*0b20*/  SHF.R.U32.HI R3, RZ, R10, R5 ;  /* 0x0000000aff037219 */ /* 0x000fe20000011605 */
[----:B------:R-:W-:Y:S01]  /*0b30*/  IMAD.MOV.U32 R5, RZ, RZ, R23 ;  /* 0x000000ffff057224 */ /* 0x000fe200078e0017 */
[----:B------:R-:W-:Y:S01]  /*0b40*/  IADD3 R7, P1, RZ, -R22, RZ ;  /* 0x80000016ff077210 */ /* 0x000fe20007f3e0ff */
[----:B-1----:R-:W-:Y:S02]  /*0b50*/  IMAD R23, R11, R12, R2 ;  /* 0x0000000c0b177224 */ /* 0x002fe400078e0202 */
[----:B------:R-:W1:Y:S01]  /*0b60*/  LDC R8, c[0x0][0x618] ;  /* 0x00018600ff087b82 */ /* 0x000e620000000800 */
[----:B------:R-:W-:Y:S02]  /*0b70*/  IMAD.MOV.U32 R11, RZ, RZ, 0x1 ;  /* 0x00000001ff0b7424 */ /* 0x000fe400078e00ff */
[----:B------:R-:W-:-:S02]  /*0b80*/  IMAD.X R3, RZ, RZ, ~R3, P1 ;  /* 0x000000ffff037224 */ /* 0x000fc400008e0e03 */
[----:B------:R-:W-:-:S03]  /*0b90*/  IMAD.WIDE.U32 R4, R7, R16, R4 ;  /* 0x0000001007047225 */ /* 0x000fc600078e0004 */
[----:B------:R-:W2:Y:S01]  /*0ba0*/  LDC R14, c[0x0][0x608] ;  /* 0x00018200ff0e7b82 */ /* 0x000ea20000000800 */
[----:B------:R-:W-:-:S04]  /*0bb0*/  IMAD R6, R3, R16, RZ ;  /* 0x0000001003067224 */ /* 0x000fc800078e02ff */
[----:B------:R-:W-:-:S03]  /*0bc0*/  IMAD R3, R7, R17, R6 ;  /* 0x0000001107037224 */ /* 0x000fc600078e0206 */
[----:B------:R-:W3:Y:S01]  /*0bd0*/  LDC R18, c[0x0][0x658] ;  /* 0x00019600ff127b82 */ /* 0x000ee20000000800 */
[----:B------:R-:W-:Y:S01]  /*0be0*/  IMAD.IADD R3, R5, 0x1, R3 ;  /* 0x0000000105037824 */ /* 0x000fe200078e0203 */
[----:B0-----:R-:W-:Y:S01]  /*0bf0*/  ISETP.NE.U32.AND P1, PT, R20, RZ, PT ;  /* 0x000000ff1400720c */ /* 0x001fe20003f25070 */
[----:B------:R-:W-:-:S03]  /*0c00*/  IMAD.MOV.U32 R5, RZ, RZ, -0x1 ;  /* 0xffffffffff057424 */ /* 0x000fc600078e00ff */
[----:B------:R-:W-:Y:S02]  /*0c10*/  ISETP.NE.AND.EX P1, PT, R21, RZ, PT, P1 ;  /* 0x000000ff1500720c */ /* 0x000fe40003f25310 */
[----:B------:R-:W0:Y:S01]  /*0c20*/  LDC R13, c[0x0][0x600] ;  /* 0x00018000ff0d7b82 */ /* 0x000e220000000800 */
[-CC-:B-1----:R-:W-:Y:S02]  /*0c30*/  SHF.R.U64 R10, R4, R8.reuse, R3.reuse ;  /* 0x00000008040a7219 */ /* 0x182fe40000001203 */
[----:B------:R-:W-:-:S05]  /*0c40*/  SHF.R.U32.HI R3, RZ, R8, R3 ;  /* 0x00000008ff037219 */ /* 0x000fca0000011603 */
[----:B------:R-:W1:Y:S01]  /*0c50*/  LDC R15, c[0x0][0x648] ;  /* 0x00019200ff0f7b82 */ /* 0x000e620000000800 */
[-CC-:B--2---:R-:W-:Y:S02]  /*0c60*/  SHF.R.U64 R19, R10, R14.reuse, R3.reuse ;  /* 0x0000000e0a137219 */ /* 0x184fe40000001203 */
[----:B------:R-:W-:-:S05]  /*0c70*/  SHF.R.U32.HI R3, RZ, R14, R3 ;  /* 0x0000000eff037219 */ /* 0x000fca0000011603 */
[----:B------:R-:W2:Y:S01]  /*0c80*/  LDC R17, c[0x0][0x638] ;  /* 0x00018e00ff117b82 */ /* 0x000ea20000000800 */
[-C--:B---3--:R-:W-:Y:S02]  /*0c90*/  SHF.L.U32 R2, R5, R18.reuse, RZ ;  /* 0x0000001205027219 */ /* 0x088fe400000006ff */
[--C-:B------:R-:W-:Y:S02]  /*0ca0*/  SHF.R.U64 R12, R19, R18, R3.reuse ;  /* 0x00000012130c7219 */ /* 0x100fe40000001203 */
[----:B------:R-:W-:Y:S02]  /*0cb0*/  LOP3.LUT R8, RZ, R2, RZ, 0x33, !PT ;  /* 0x00000002ff087212 */ /* 0x000fe400078e33ff */
[----:B------:R-:W-:Y:S01]  /*0cc0*/  SHF.R.U32.HI R3, RZ, R18, R3 ;  /* 0x00000012ff037219 */ /* 0x000fe20000011603 */
[----:B------:R-:W3:Y:S01]  /*0cd0*/  LDC R16, c[0x0][0x610] ;  /* 0x00018400ff107b82 */ /* 0x000ee20000000800 */
[----:B------:R-:W-:Y:S01]  /*0ce0*/  IMAD.MOV.U32 R2, RZ, RZ, R12 ;  /* 0x000000ffff027224 */ /* 0x000fe200078e000c */
[----:B------:R-:W-:Y:S06]  /*0cf0*/  @!P1 BRA `(.L_x_10) ;  /* 0x0000000000289947 */ /* 0x000fec0003800000 */
[----:B------:R-:W4:Y:S02]  /*0d00*/  LDC R7, c[0x0][0x64c] ;  /* 0x00019300ff077b82 */ /* 0x000f240000000800 */
[----:B----4-:R-:W-:-:S05]  /*0d10*/  IADD3 R7, P1, R12, R7, RZ ;  /* 0x000000070c077210 */ /* 0x010fca0007f3e0ff */
        /* <DEDUP_REMOVED lines=8> */
.L_x_10:
[----:B-1----:R-:W-:Y:S01]  /*0da0*/  SHF.R.U64 R4, R2, R15, R3 ;  /* 0x0000000f02047219 */ /* 0x002fe20000001203 */
[----:B0-----:R-:W-:Y:S01]  /*0db0*/  VIADD R5, R13, 0xffffffff ;  /* 0xffffffff0d057836 */ /* 0x001fe20000000000 */
[----:B------:R-:W-:Y:S02]  /*0dc0*/  SHF.L.U32 R2, R11, R18, RZ ;  /* 0x000000120b027219 */ /* 0x000fe400000006ff */
[----:B------:R-:W-:Y:S01]  /*0dd0*/  LOP3.LUT R3, R19, R8, RZ, 0xc0, !PT ;  /* 0x0000000813037212 */ /* 0x000fe200078ec0ff */
[----:B------:R-:W-:Y:S01]  /*0de0*/  IMAD.MOV R6, RZ, RZ, -R4 ;  /* 0x000000ffff067224 */ /* 0x000fe200078e0a04 */
[----:B------:R-:W-:Y:S02]  /*0df0*/  SEL R0, R0, R23, !P4 ;  /* 0x0000001700007207 */ /* 0x000fe40006000000 */
[----:B------:R-:W-:Y:S01]  /*0e00*/  LOP3.LUT R5, R10, R5, RZ, 0xc0, !PT ;  /* 0x000000050a057212 */ /* 0x000fe200078ec0ff */
[----:B------:R-:W-:Y:S01]  /*0e10*/  IMAD R3, R2, R4, R3 ;  /* 0x0000000402037224 */ /* 0x000fe200078e0203 */
[----:B------:R-:W-:Y:S01]  /*0e20*/  R2UR UR22, R22 ;  /* 0x00000000161672ca */ /* 0x000fe200000e0000 */
[----:B--2---:R-:W-:-:S02]  /*0e30*/  IMAD R2, R6, R17, R12 ;  /* 0x0000001106027224 */ /* 0x004fc400078e020c */
[----:B---3--:R-:W-:Y:S02]  /*0e40*/  IMAD R0, R3, R16, R0 ;  /* 0x0000001003007224 */ /* 0x008fe400078e0200 */
[----:B------:R-:W-:Y:S02]  /*0e50*/  IMAD R3, R2, R13, R5 ;  /* 0x0000000d02037224 */ /* 0x000fe400078e0205 */
[----:B------:R-:W-:-:S03]  /*0e60*/  IMAD.MOV.U32 R4, RZ, RZ, 0x1 ;  /* 0x00000001ff047424 */ /* 0x000fc600078e00ff */
[----:B------:R-:W-:Y:S02]  /*0e70*/  SEL R2, R3, R0, !P4 ;  /* 0x0000000003027207 */ /* 0x000fe40006000000 */
[----:B------:R-:W-:-:S03]  /*0e80*/  SEL R0, R0, R3, !P4 ;  /* 0x0000000300007207 */ /* 0x000fc60006000000 */
[----:B------:R0:W-:Y:S04]  /*0e90*/  STL [R1+0x84], R2 ;  /* 0x0000840201007387 */ /* 0x0001e80000100800 */
[----:B------:R0:W-:Y:S02]  /*0ea0*/  STL [R1+0x88], R0 ;  /* 0x0000880001007387 */ /* 0x0001e40000100800 */
.L_x_8:
[----:B------:R-:W-:-:S08]  /*0eb0*/  NOP ;  /* 0x0000000000007918 */ /* 0x000fd00000000000 */
[----:B------:R-:W2:Y:S02]  /*0ec0*/  USETMAXREG.TRY_ALLOC.CTAPOOL UP0, 0xe8 ;  /* 0x000000e8000079c8 */ /* 0x000ea40008000600 */
[----:B--2---:R-:W-:-:S13]  /*0ed0*/  PLOP3.LUT P1, PT, PT, PT, UP0, 0x80, 0x0 ;  /* 0x000000000000781c */ /* 0x004fda0003f2f008 */
[----:B------:R-:W-:Y:S05]  /*0ee0*/  @!P1 BRA `(.L_x_8) ;  /* 0xfffffffc00f09947 */ /* 0x000fea000383ffff */
[----:B------:R-:W-:Y:S01]  /*0ef0*/  ULDC.64 UR4, c[0x0][0x598] ;  /* 0x0001660000047ab9 */ /* 0x000fe20000000a00 */
[----:B------:R-:W-:Y:S01]  /*0f00*/  ULDC.64 UR16, c[0x0][0x208] ;  /* 0x0000820000107ab9 */ /* 0x000fe20000000a00 */
[----:B------:R-:W-:-:S04]  /*0f10*/  ISETP.NE.U32.AND P1, PT, RZ, UR4, PT ;  /* 0x00000004ff007c0c */ /* 0x000fc8000bf25070 */
[----:B------:R-:W-:-:S13]  /*0f20*/  ISETP.NE.AND.EX P1, PT, RZ, UR5, PT, P1 ;  /* 0x00000005ff007c0c */ /* 0x000fda000bf25310 */
[----:B------:R-:W-:Y:S05]  /*0f30*/  @!P1 BRA `(.L_x_11) ;  /* 0x0000000000209947 */ /* 0x000fea0003800000 */
[----:B0-----:R-:W0:Y:S02]  /*0f40*/  LDC.64 R2, c[0x0][0x598] ;  /* 0x00016600ff027b82 */ /* 0x001e240000000a00 */
[----:B0-----:R-:W2:Y:S02]  /*0f50*/  LDG.E.64 R2, desc[UR16][R2.64] ;  /* 0x0000001002027981 */ /* 0x001ea4000c1e1b00 */
[----:B--2---:R-:W-:-:S04]  /*0f60*/  ISETP.NE.U32.AND P1, PT, R2, RZ, PT ;  /* 0x000000ff0200720c */ /* 0x004fc80003f25070 */
[----:B------:R-:W-:-:S13]  /*0f70*/  ISETP.NE.AND.EX P1, PT, R3, RZ, PT, P1 ;  /* 0x000000ff0300720c */ /* 0x000fda0003f25310 */
[----:B------:R-:W-:Y:S05]  /*0f80*/  @!P1 BRA `(.L_x_11) ;  /* 0x00000000000c9947 */ /* 0x000fea0003800000 */
[----:B------:R-:W2:Y:S02]  /*0f90*/  LD.E R2, desc[UR16][R2.64] ;  /* 0x0000001002027980 */ /* 0x000ea4000c101900 */
[----:B--2---:R-:W-:Y:S01]  /*0fa0*/  R2UR UR20, R2 ;  /* 0x00000000021472ca */ /* 0x004fe200000e0000 */
[----:B------:R-:W-:-:S14]  /*0fb0*/  BRA `(.L_x_12) ;  /* 0x0000000000247947 */ /* 0x000fdc0003800000 */
.L_x_11:
[----:B------:R-:W-:Y:S02]  /*0fc0*/  ULDC.64 UR4, c[0x0][0x588] ;  /* 0x0001620000047ab9 */ /* 0x000fe40000000a00 */
[----:B------:R-:W-:-:S04]  /*0fd0*/  ISETP.NE.U32.AND P1, PT, RZ, UR4, PT ;  /* 0x00000004ff007c0c */ /* 0x000fc8000bf25070 */
[----:B------:R-:W-:-:S13]  /*0fe0*/  ISETP.NE.AND.EX P1, PT, RZ, UR5, PT, P1 ;  /* 0x00000005ff007c0c */ /* 0x000fda000bf25310 */
[----:B------:R-:W-:Y:S05]  /*0ff0*/  @!P1 BRA `(.L_x_13) ;  /* 0x0000000000109947 */ /* 0x000fea0003800000 */
[----:B0-----:R-:W0:Y:S02]  /*1000*/  LDC.64 R2, c[0x0][0x588] ;  /* 0x00016200ff027b82 */ /* 0x001e240000000a00 */
[----:B0-----:R-:W2:Y:S02]  /*1010*/  LDG.E R2, desc[UR16][R2.64] ;  /* 0x0000001002027981 */ /* 0x001ea4000c1e1900 */
[----:B--2---:R-:W-:Y:S01]  /*1020*/  R2UR UR20, R2 ;  /* 0x00000000021472ca */ /* 0x004fe200000e0000 */
[----:B------:R-:W-:-:S14]  /*1030*/  BRA `(.L_x_12) ;  /* 0x0000000000047947 */ /* 0x000fdc0003800000 */
.L_x_13:
[----:B------:R-:W-:-:S05]  /*1040*/  ULDC UR20, c[0x0][0x580] ;  /* 0x0001600000147ab9 */ /* 0x000fca0000000800 */
.L_x_12:
[----:B------:R-:W-:Y:S02]  /*1050*/  ULDC.64 UR4, c[0x0][0x5a0] ;  /* 0x0001680000047ab9 */ /* 0x000fe40000000a00 */
        /* <DEDUP_REMOVED lines=11> */
.L_x_14:
        /* <DEDUP_REMOVED lines=8> */
.L_x_16:
[----:B------:R-:W-:-:S05]  /*1190*/  ULDC UR21, c[0x0][0x584] ;  /* 0x0001610000157ab9 */ /* 0x000fca0000000800 */
.L_x_15:
[----:B------:R-:W-:-:S13]  /*11a0*/  LOP3.LUT P1, RZ, R4, 0xff, RZ, 0xc0, !PT ;  /* 0x000000ff04ff7812 */ /* 0x000fda000782c0ff */
[----:B------:R-:W-:Y:S05]  /*11b0*/  @!P1 EXIT ;  /* 0x000000000000994d */ /* 0x000fea0003800000 */
[----:B------:R-:W-:Y:S01]  /*11c0*/  ULDC UR4, c[0x0][0x28c] ;  /* 0x0000a30000047ab9 */ /* 0x000fe20000000800 */
[----:B------:R-:W-:Y:S02]  /*11d0*/  ULOP3.LUT UR23, UR13, 0x1, URZ, 0xfc, !UPT ;  /* 0x000000010d177892 */ /* 0x000fe4000f8efc3f */
[----:B------:R-:W-:-:S04]  /*11e0*/  UIADD3 UR4, UR4, 0x1f, URZ ;  /* 0x0000001f04047890 */ /* 0x000fc8000fffe03f */
[----:B------:R-:W-:-:S04]  /*11f0*/  USHF.R.S32.HI UR5, URZ, 0x1f, UR4 ;  /* 0x0000001f3f057899 */ /* 0x000fc80008011404 */
[----:B------:R-:W-:-:S03]  /*1200*/  ULEA.HI UR5, UR5, UR4, URZ, 0x5 ;  /* 0x0000000405057291 */ /* 0x000fc6000f8f283f */
[----:B------:R-:W-:Y:S01]  /*1210*/  UMOV UR4, URZ ;  /* 0x0000003f00047c82 */ /* 0x000fe20008000000 */
[----:B------:R-:W-:-:S03]  /*1220*/  USHF.R.S32.HI UR12, URZ, 0x5, UR5 ;  /* 0x000000053f0c7899 */ /* 0x000fc60008011405 */
[----:B------:R-:W-:-:S09]  /*1230*/  UMOV UR5, URZ ;  /* 0x0000003f00057c82 */ /* 0x000fd20008000000 */
.L_x_299:
[----:B0-----:R-:W0:Y:S01]  /*1240*/  S2R R0, SR_TID.X ;  /* 0x0000000000007919 */ /* 0x001e220000002100 */
[----:B--2---:R-:W2:Y:S01]  /*1250*/  S2UR UR11, SR_CgaCtaId ;  /* 0x00000000000b79c3 */ /* 0x004ea20000008800 */
[----:B------:R-:W-:Y:S01]  /*1260*/  UMOV UR14, 0x400 ;  /* 0x00000400000e7882 */ /* 0x000fe20000000000 */
[----:B------:R-:W-:Y:S01]  /*1270*/  UMOV UR6, URZ ;  /* 0x0000003f00067c82 */ /* 0x000fe20008000000 */
[----:B------:R-:W-:Y:S01]  /*1280*/  STL [R1+0x74], RZ ;  /* 0x000074ff01007387 */ /* 0x000fe20000100800 */
[----:B------:R-:W-:Y:S01]  /*1290*/  UMOV UR7, URZ ;  /* 0x0000003f00077c82 */ /* 0x000fe20008000000 */
[----:B------:R-:W-:Y:S01]  /*12a0*/  UMOV UR8, URZ ;  /* 0x0000003f00087c82 */ /* 0x000fe20008000000 */
[----:B------:R-:W-:Y:S01]  /*12b0*/  UMOV UR18, UR5 ;  /* 0x0000000500127c82 */ /* 0x000fe20008000000 */
[----:B------:R-:W-:Y:S01]  /*12c0*/  STL [R1+0x70], RZ ;  /* 0x000070ff01007387 */ /* 0x000fe20000100800 */
[----:B---3--:R-:W3:Y:S01]  /*12d0*/  LDC R2, c[0x0][0x28c] ;  /* 0x0000a300ff027b82 */ /* 0x008ee20000000800 */
[----:B------:R-:W-:-:S02]  /*12e0*/  CS2R R4, SRZ ;  /* 0x0000000000047805 */ /* 0x000fc4000001ff00 */
[----:B------:R-:W-:Y:S01]  /*12f0*/  CS2R R6, SRZ ;  /* 0x0000000000067805 */ /* 0x000fe2000001ff00 */
[----:B------:R-:W-:Y:S01]  /*1300*/  STL [R1+0x6c], RZ ;  /* 0x00006cff01007387 */ /* 0x000fe20000100800 */
[----:B------:R-:W-:Y:S02]  /*1310*/  CS2R R8, SRZ ;  /* 0x0000000000087805 */ /* 0x000fe4000001ff00 */
[----:B------:R-:W-:Y:S02]  /*1320*/  CS2R R10, SRZ ;  /* 0x00000000000a7805 */ /* 0x000fe4000001ff00 */
[----:B------:R-:W-:Y:S01]  /*1330*/  CS2R R12, SRZ ;  /* 0x00000000000c7805 */ /* 0x000fe2000001ff00 */
[----:B------:R-:W-:Y:S01]  /*1340*/  STL [R1+0x68], RZ ;  /* 0x000068ff01007387 */ /* 0x000fe20000100800 */
[----:B------:R-:W-:Y:S02]  /*1350*/  CS2R R14, SRZ ;  /* 0x00000000000e7805 */ /* 0x000fe4000001ff00 */
[----:B------:R-:W-:-:S02]  /*1360*/  CS2R R16, SRZ ;  /* 0x0000000000107805 */ /* 0x000fc4000001ff00 */
[----:B-1----:R-:W-:Y:S01]  /*1370*/  CS2R R18, SRZ ;  /* 0x0000000000127805 */ /* 0x002fe2000001ff00 */
[----:B------:R-:W-:Y:S01]  /*1380*/  STL [R1+0x64], RZ ;  /* 0x000064ff01007387 */ /* 0x000fe20000100800 */
[----:B------:R-:W-:Y:S02]  /*1390*/  CS2R R20, SRZ ;  /* 0x0000000000147805 */ /* 0x000fe4000001ff00 */
[----:B------:R-:W-:Y:S02]  /*13a0*/  CS2R R22, SRZ ;  /* 0x0000000000167805 */ /* 0x000fe4000001ff00 */
[----:B------:R-:W-:Y:S01]  /*13b0*/  CS2R R152, SRZ ;  /* 0x0000000000987805 */ /* 0x000fe2000001ff00 */
[----:B------:R-:W-:Y:S01]  /*13c0*/  STL [R1+0x60], RZ ;  /* 0x000060ff01007387 */ /* 0x000fe20000100800 */
[----:B--2---:R-:W-:Y:S01]  /*13d0*/  ULEA UR14, UR11, UR14, 0x18 ;  /* 0x0000000e0b0e7291 */ /* 0x004fe2000f8ec03f */
[----:B------:R-:W-:Y:S02]  /*13e0*/  CS2R R154, SRZ ;  /* 0x00000000009a7805 */ /* 0x000fe4000001ff00 */
[----:B------:R-:W-:Y:S01]  /*13f0*/  CS2R R156, SRZ ;  /* 0x00000000009c7805 */ /* 0x000fe2000001ff00 */
[----:B------:R-:W-:Y:S01]  /*1400*/  STL [R1+0x5c], RZ ;  /* 0x00005cff01007387 */ /* 0x000fe20000100800 */
[----:B------:R-:W-:-:S02]  /*1410*/  CS2R R158, SRZ ;  /* 0x00000000009e7805 */ /* 0x000fc4000001ff00 */
[----:B------:R-:W-:Y:S02]  /*1420*/  CS2R R160, SRZ ;  /* 0x0000000000a07805 */ /* 0x000fe4000001ff00 */
[----:B------:R-:W-:Y:S02]  /*1430*/  CS2R R162, SRZ ;  /* 0x0000000000a27805 */ /* 0x000fe4000001ff00 */
[----:B0-----:R-:W-:Y:S01]  /*1440*/  LOP3.LUT R0, R0, 0x80, RZ, 0xc0, !PT ;  /* 0x0000008000007812 */ /* 0x001fe200078ec0ff */
[----:B------:R-:W-:Y:S01]  /*1450*/  STL [R1+0x58], RZ ;  /* 0x000058ff01007387 */ /* 0x000fe20000100800 */
[----:B---3--:R-:W-:Y:S02]  /*1460*/  ISETP.GE.AND P1, PT, R2, 0x1, PT ;  /* 0x000000010200780c */ /* 0x008fe40003f26270 */
[----:B------:R-:W-:Y:S02]  /*1470*/  CS2R R2, SRZ ;  /* 0x0000000000027805 */ /* 0x000fe4000001ff00 */
[----:B------:R-:W-:Y:S01]  /*1480*/  SHF.R.U32.HI R0, RZ, 0x7, R0 ;  /* 0x00000007ff007819 */ /* 0x000fe20000011600 */
[----:B------:R-:W-:Y:S01]  /*1490*/  STL [R1+0x54], RZ ;  /* 0x000054ff01007387 */ /* 0x000fe20000100800 */
[----:B------:R-:W-:-:S02]  /*14a0*/  CS2R R164, SRZ ;  /* 0x0000000000a47805 */ /* 0x000fc4000001ff00 */
[----:B------:R-:W-:Y:S02]  /*14b0*/  CS2R R166, SRZ ;  /* 0x0000000000a67805 */ /* 0x000fe4000001ff00 */
[----:B------:R-:W-:Y:S01]  /*14c0*/  CS2R R168, SRZ ;  /* 0x0000000000a87805 */ /* 0x000fe2000001ff00 */
[----:B------:R-:W-:Y:S01]  /*14d0*/  STL [R1+0x50], RZ ;  /* 0x000050ff01007387 */ /* 0x000fe20000100800 */
[----:B------:R-:W-:Y:S02]  /*14e0*/  CS2R R170, SRZ ;  /* 0x0000000000aa7805 */ /* 0x000fe4000001ff00 */
[----:B------:R-:W-:Y:S02]  /*14f0*/  CS2R R172, SRZ ;  /* 0x0000000000ac7805 */ /* 0x000fe4000001ff00 */
[----:B------:R-:W-:Y:S01]  /*1500*/  CS2R R174, SRZ ;  /* 0x0000000000ae7805 */ /* 0x000fe2000001ff00 */
[----:B------:R-:W0:Y:S01]  /*1510*/  SHFL.IDX PT, R0, R0, RZ, 0x1f ;  /* 0x00001fff00007589 */ /* 0x000e2200000e0000 */
[----:B------:R-:W-:-:S02]  /*1520*/  CS2R R176, SRZ ;  /* 0x0000000000b07805 */ /* 0x000fc4000001ff00 */
[----:B------:R-:W-:Y:S02]  /*1530*/  CS2R R178, SRZ ;  /* 0x0000000000b27805 */ /* 0x000fe4000001ff00 */
[----:B------:R-:W-:Y:S01]  /*1540*/  CS2R R180, SRZ ;  /* 0x0000000000b47805 */ /* 0x000fe2000001ff00 */
[----:B------:R1:W-:Y:S01]  /*1550*/  STL [R1+0x4c], RZ ;  /* 0x00004cff01007387 */ /* 0x0003e20000100800 */
[----:B------:R-:W-:Y:S02]  /*1560*/  CS2R R182, SRZ ;  /* 0x0000000000b67805 */ /* 0x000fe4000001ff00 */
[----:B------:R-:W-:Y:S02]  /*1570*/  CS2R R184, SRZ ;  /* 0x0000000000b87805 */ /* 0x000fe4000001ff00 */
[----:B------:R-:W-:Y:S01]  /*1580*/  CS2R R186, SRZ ;  /* 0x0000000000ba7805 */ /* 0x000fe2000001ff00 */
[----:B------:R1:W-:Y:S01]  /*1590*/  STL [R1+0x48], RZ ;  /* 0x000048ff01007387 */ /* 0x0003e20000100800 */
        /* <DEDUP_REMOVED lines=14> */
[----:B------:R-:W-:Y:S02]  /*1680*/  CS2R R210, SRZ ;  /* 0x0000000000d27805 */ /* 0x000fe4000001ff00 */
[----:B0-----:R-:W-:Y:S01]  /*1690*/  R2UR UR9, R0 ;  /* 0x00000000000972ca */ /* 0x001fe200000e0000 */
[----:B------:R1:W-:Y:S01]  /*16a0*/  STL [R1+0x38], RZ ;  /* 0x000038ff01007387 */ /* 0x0003e20000100800 */
[----:B------:R-:W-:Y:S01]  /*16b0*/  IMAD.MOV.U32 R0, RZ, RZ, RZ ;  /* 0x000000ffff007224 */ /* 0x000fe200078e00ff */
[----:B------:R-:W-:-:S02]  /*16c0*/  CS2R R212, SRZ ;  /* 0x0000000000d47805 */ /* 0x000fc4000001ff00 */
[----:B------:R-:W-:Y:S01]  /*16d0*/  CS2R R214, SRZ ;  /* 0x0000000000d67805 */ /* 0x000fe2000001ff00 */
[----:B------:R1:W-:Y:S01]  /*16e0*/  STL [R1+0x34], RZ ;  /* 0x000034ff01007387 */ /* 0x0003e20000100800 */
[----:B------:R-:W-:Y:S02]  /*16f0*/  CS2R R216, SRZ ;  /* 0x0000000000d87805 */ /* 0x000fe4000001ff00 */
[----:B------:R-:W-:Y:S02]  /*1700*/  CS2R R218, SRZ ;  /* 0x0000000000da7805 */ /* 0x000fe4000001ff00 */
[----:B------:R-:W-:Y:S01]  /*1710*/  CS2R R220, SRZ ;  /* 0x0000000000dc7805 */ /* 0x000fe2000001ff00 */
[----:B------:R1:W-:Y:S01]  /*1720*/  STL [R1+0x30], RZ ;  /* 0x000030ff01007387 */ /* 0x0003e20000100800 */
[----:B------:R-:W-:Y:S02]  /*1730*/  CS2R R222, SRZ ;  /* 0x0000000000de7805 */ /* 0x000fe4000001ff00 */
[----:B------:R-:W-:Y:S01]  /*1740*/  CS2R R224, SRZ ;  /* 0x0000000000e07805 */ /* 0x000fe2000001ff00 */
[----:B------:R-:W-:Y:S01]  /*1750*/  IMAD.MOV.U32 R226, RZ, RZ, RZ ;  /* 0x000000ffffe27224 */ /* 0x000fe200078e00ff */
[----:B------:R1:W-:Y:S01]  /*1760*/  STL [R1+0x2c], RZ ;  /* 0x00002cff01007387 */ /* 0x0003e20000100800 */
[----:B------:R-:W-:Y:S01]  /*1770*/  ULEA.HI UR10, UR9, UR9, URZ, 0x1 ;  /* 0x00000009090a7291 */ /* 0x000fe2000f8f083f */
[----:B------:R-:W-:Y:S01]  /*1780*/  IMAD.U32 R227, RZ, RZ, UR4 ;  /* 0x00000004ffe37e24 */ /* 0x000fe2000f8e00ff */
[----:B------:R-:W-:Y:S01]  /*1790*/  CS2R R88, SRZ ;  /* 0x0000000000587805 */ /* 0x000fe2000001ff00 */
[----:B------:R1:W-:Y:S01]  /*17a0*/  STL [R1+0x28], RZ ;  /* 0x000028ff01007387 */ /* 0x0003e20000100800 */
[----:B------:R-:W-:Y:S01]  /*17b0*/  ULOP3.LUT UR10, UR10, 0x1ffffe, URZ, 0xc0, !UPT ;  /* 0x001ffffe0a0a7892 */ /* 0x000fe2000f8ec03f */
[----:B------:R-:W-:-:S02]  /*17c0*/  CS2R R90, SRZ ;  /* 0x00000000005a7805 */ /* 0x000fc4000001ff00 */
[----:B------:R-:W-:Y:S01]  /*17d0*/  CS2R R92, SRZ ;  /* 0x00000000005c7805 */ /* 0x000fe2000001ff00 */
[----:B------:R1:W-:Y:S01]  /*17e0*/  STL [R1+0x24], RZ ;  /* 0x000024ff01007387 */ /* 0x0003e20000100800 */
[----:B------:R-:W-:Y:S01]  /*17f0*/  UIADD3 UR10, UR9, -UR10, URZ ;  /* 0x8000000a090a7290 */ /* 0x000fe2000fffe03f */
[----:B------:R-:W-:Y:S02]  /*1800*/  CS2R R94, SRZ ;  /* 0x00000000005e7805 */ /* 0x000fe4000001ff00 */
[----:B------:R-:W-:Y:S01]  /*1810*/  CS2R R96, SRZ ;  /* 0x0000000000607805 */ /* 0x000fe2000001ff00 */
[----:B------:R1:W-:Y:S01]  /*1820*/  STL [R1+0x20], RZ ;  /* 0x000020ff01007387 */ /* 0x0003e20000100800 */
[----:B------:R-:W-:Y:S01]  /*1830*/  ULEA UR10, UR10, UR14, 0xb ;  /* 0x0000000e0a0a7291 */ /* 0x000fe2000f8e583f */
[----:B------:R-:W-:Y:S02]  /*1840*/  CS2R R98, SRZ ;  /* 0x0000000000627805 */ /* 0x000fe4000001ff00 */
[----:B------:R-:W-:Y:S01]  /*1850*/  CS2R R100, SRZ ;  /* 0x0000000000647805 */ /* 0x000fe2000001ff00 */
[----:B------:R1:W-:Y:S01]  /*1860*/  STL [R1+0x1c], RZ ;  /* 0x00001cff01007387 */ /* 0x0003e20000100800 */
[----:B------:R-:W-:Y:S01]  /*1870*/  UIADD3 UR10, UR10, 0x100, URZ ;  /* 0x000001000a0a7890 */ /* 0x000fe2000fffe03f */
[----:B------:R-:W-:-:S02]  /*1880*/  CS2R R102, SRZ ;  /* 0x0000000000667805 */ /* 0x000fc4000001ff00 */
[----:B------:R-:W-:Y:S01]  /*1890*/  CS2R R104, SRZ ;  /* 0x0000000000687805 */ /* 0x000fe2000001ff00 */
[----:B------:R1:W-:Y:S01]  /*18a0*/  STL [R1+0x18], RZ ;  /* 0x000018ff01007387 */ /* 0x0003e20000100800 */
[----:B------:R-:W-:Y:S01]  /*18b0*/  USHF.R.U32.HI UR10, URZ, 0x4, UR10 ;  /* 0x000000043f0a7899 */ /* 0x000fe2000801160a */
[----:B------:R-:W-:Y:S02]  /*18c0*/  CS2R R106, SRZ ;  /* 0x00000000006a7805 */ /* 0x000fe4000001ff00 */
[----:B------:R-:W-:Y:S01]  /*18d0*/  CS2R R108, SRZ ;  /* 0x00000000006c7805 */ /* 0x000fe2000001ff00 */
[----:B------:R1:W-:Y:S01]  /*18e0*/  STL [R1+0x14], RZ ;  /* 0x000014ff01007387 */ /* 0x0003e20000100800 */
[----:B------:R-:W-:Y:S01]  /*18f0*/  ULOP3.LUT UR15, UR10, 0x3fff, URZ, 0xc0, !UPT ;  /* 0x00003fff0a0f7892 */ /* 0x000fe2000f8ec03f */
        /* <DEDUP_REMOVED lines=18> */
[----:B------:R1:W-:Y:S01]  /*1a20*/  STL [R1], RZ ;  /* 0x000000ff01007387 */ /* 0x0003e20000100800 */
[----:B------:R-:W-:-:S02]  /*1a30*/  CS2R R138, SRZ ;  /* 0x00000000008a7805 */ /* 0x000fc4000001ff00 */
[----:B------:R-:W-:Y:S02]  /*1a40*/  CS2R R140, SRZ ;  /* 0x00000000008c7805 */ /* 0x000fe4000001ff00 */
[----:B------:R-:W-:Y:S02]  /*1a50*/  CS2R R142, SRZ ;  /* 0x00000000008e7805 */ /* 0x000fe4000001ff00 */
[----:B------:R-:W-:Y:S02]  /*1a60*/  CS2R R144, SRZ ;  /* 0x0000000000907805 */ /* 0x000fe4000001ff00 */
[----:B------:R-:W-:Y:S02]  /*1a70*/  CS2R R146, SRZ ;  /* 0x0000000000927805 */ /* 0x000fe4000001ff00 */
[----:B------:R-:W-:Y:S02]  /*1a80*/  CS2R R148, SRZ ;  /* 0x0000000000947805 */ /* 0x000fe4000001ff00 */
[----:B------:R-:W-:-:S02]  /*1a90*/  CS2R R150, SRZ ;  /* 0x0000000000967805 */ /* 0x000fc4000001ff00 */
[----:B------:R-:W-:Y:S02]  /*1aa0*/  CS2R R24, SRZ ;  /* 0x0000000000187805 */ /* 0x000fe4000001ff00 */
[----:B----4-:R-:W-:Y:S02]  /*1ab0*/  CS2R R26, SRZ ;  /* 0x00000000001a7805 */ /* 0x010fe4000001ff00 */
[----:B------:R-:W-:Y:S02]  /*1ac0*/  CS2R R28, SRZ ;  /* 0x00000000001c7805 */ /* 0x000fe4000001ff00 */
[----:B------:R-:W-:Y:S02]  /*1ad0*/  CS2R R30, SRZ ;  /* 0x00000000001e7805 */ /* 0x000fe4000001ff00 */
[----:B------:R-:W-:Y:S02]  /*1ae0*/  CS2R R32, SRZ ;  /* 0x0000000000207805 */ /* 0x000fe4000001ff00 */
        /* <DEDUP_REMOVED lines=26> */
[----:B------:R-:W-:Y:S01]  /*1c90*/  CS2R R86, SRZ ;  /* 0x0000000000567805 */ /* 0x000fe2000001ff00 */
[----:B-1----:R-:W-:Y:S06]  /*1ca0*/  @!P1 BRA `(.L_x_17) ;  /* 0x0000001000609947 */ /* 0x002fec0003800000 */
[----:B------:R-:W-:-:S06]  /*1cb0*/  UISETP.NE.AND UP0, UPT, UR23, 0x3, UPT ;  /* 0x000000031700788c */ /* 0x000fcc000bf05270 */
[----:B------:R-:W-:-:S13]  /*1cc0*/  PLOP3.LUT P2, PT, PT, PT, UP0, 0x80, 0x0 ;  /* 0x000000000000781c */ /* 0x000fda0003f4f008 */
[----:B------:R-:W-:Y:S05]  /*1cd0*/  @!P2 BRA `(.L_x_18) ;  /* 0x000000000004a947 */ /* 0x000fea0003800000 */
[----:B------:R-:W-:Y:S01]  /*1ce0*/  BPT.TRAP 0x1 ;  /* 0x000000040000795c */ /* 0x000fe20000300000 */
.L_x_18:
[----:B------:R-:W-:Y:S01]  /*1cf0*/  ULEA UR7, UR5, UR14, 0x3 ;  /* 0x0000000e05077291 */ /* 0x000fe2000f8e183f */
[----:B------:R-:W-:-:S05]  /*1d00*/  IMAD.U32 R0, RZ, RZ, UR4 ;  /* 0x00000004ff007e24 */ /* 0x000fca000f8e00ff */
[----:B------:R-:W-:-:S04]  /*1d10*/  SHF.L.U32 R0, R0, 0x1f, RZ ;  /* 0x0000001f00007819 */ /* 0x000fc800000006ff */
[----:B------:R0:W1:Y:S01]  /*1d20*/  SYNCS.PHASECHK.TRANS64.TRYWAIT P1, [UR7], R0 ;  /* 0x00000000ff0075a7 */ /* 0x0000620008020147 */
[----:B------:R-:W-:Y:S05]  /*1d30*/  @!P2 BRA `(.L_x_19) ;  /* 0x000000000004a947 */ /* 0x000fea0003800000 */
[----:B------:R-:W-:Y:S01]  /*1d40*/  BPT.TRAP 0x1 ;  /* 0x000000040000795c */ /* 0x000fe20000300000 */
.L_x_19:
[----:B------:R2:W-:Y:S01]  /*1d50*/  STL [R1+0x74], RZ ;  /* 0x000074ff01007387 */ /* 0x0005e20000100800 */
[----:B------:R-:W-:Y:S01]  /*1d60*/  UMOV UR6, 0x1 ;  /* 0x0000000100067882 */ /* 0x000fe20000000000 */
[----:B-1----:R-:W-:Y:S05]  /*1d70*/  @P1 BRA `(.L_x_20) ;  /* 0x0000000000081947 */ /* 0x002fea0003800000 */
[----:B------:R-:W1:Y:S02]  /*1d80*/  SYNCS.PHASECHK.TRANS64.TRYWAIT P1, [UR7], R0 ;  /* 0x00000000ff0075a7 */ /* 0x000e640008020147 */
[----:B-1----:R-:W-:Y:S05]  /*1d90*/  @!P1 BRA `(.L_x_21) ;  /* 0x000000e400289947 */ /* 0x002fea0003800000 */
.L_x_20:
[----:B------:R3:W-:Y:S01]  /*1da0*/  STL [R1+0x70], RZ ;  /* 0x000070ff01007387 */ /* 0x0007e20000100800 */
[----:B------:R-:W-:Y:S01]  /*1db0*/  UIADD3 UR7, UR14, 0x6100, URZ ;  /* 0x000061000e077890 */ /* 0x000fe2000fffe03f */
[----:B------:R-:W-:Y:S01]  /*1dc0*/  WARPGROUP.ARRIVE ;  /* 0x00000000000079c5 */ /* 0x000fe20000000000 */
[----:B------:R-:W-:Y:S01]  /*1dd0*/  ULOP3.LUT UR8, UR15, 0x10000, URZ, 0xfc, !UPT ;  /* 0x000100000f087892 */ /* 0x000fe2000f8efc3f */
[----:B------:R3:W-:Y:S01]  /*1de0*/  STL [R1+0x6c], RZ ;  /* 0x00006cff01007387 */ /* 0x0007e20000100800 */
[----:B------:R-:W-:Y:S01]  /*1df0*/  USHF.R.U32.HI UR7, URZ, 0x4, UR7 ;  /* 0x000000043f077899 */ /* 0x000fe20008011607 */
[----:B01----:R-:W-:Y:S01]  /*1e00*/  IMAD.MOV.U32 R0, RZ, RZ, RZ ;  /* 0x000000ffff007224 */ /* 0x003fe200078e00ff */
[----:B------:R-:W-:Y:S01]  /*1e10*/  ULEA UR8, UR5, UR8, 0x9 ;  /* 0x0000000805087291 */ /* 0x000fe2000f8e483f */
[----:B------:R3:W-:Y:S01]  /*1e20*/  STL [R1+0x68], RZ ;  /* 0x000068ff01007387 */ /* 0x0007e20000100800 */
[----:B------:R-:W-:Y:S01]  /*1e30*/  ULOP3.LUT UR7, UR7, 0x3fff, URZ, 0xc0, !UPT ;  /* 0x00003fff07077892 */ /* 0x000fe2000f8ec03f */
[----:B------:R-:W-:Y:S01]  /*1e40*/  CS2R R2, SRZ ;  /* 0x0000000000027805 */ /* 0x000fe2000001ff00 */
[----:B------:R-:W-:Y:S01]  /*1e50*/  UMOV UR9, 0xc0000010 ;  /* 0xc000001000097882 */ /* 0x000fe20000000000 */
[----:B------:R3:W-:Y:S01]  /*1e60*/  STL [R1+0x64], RZ ;  /* 0x000064ff01007387 */ /* 0x0007e20000100800 */
[----:B------:R-:W-:Y:S01]  /*1e70*/  ULOP3.LUT UR7, UR7, 0x10000, URZ, 0xfc, !UPT ;  /* 0x0001000007077892 */ /* 0x000fe2000f8efc3f */
[----:B------:R-:W-:Y:S01]  /*1e80*/  CS2R R4, SRZ ;  /* 0x0000000000047805 */ /* 0x000fe2000001ff00 */
[----:B------:R-:W-:Y:S01]  /*1e90*/  UMOV UR11, 0xc0000010 ;  /* 0xc0000010000b7882 */ /* 0x000fe20000000000 */
[----:B------:R3:W-:Y:S01]  /*1ea0*/  STL [R1+0x60], RZ ;  /* 0x000060ff01007387 */ /* 0x0007e20000100800 */
[----:B------:R-:W-:Y:S01]  /*1eb0*/  ULEA UR10, UR5, UR7, 0x8 ;  /* 0x00000007050a7291 */ /* 0x000fe2000f8e403f */
[----:B------:R-:W-:-:S02]  /*1ec0*/  CS2R R6, SRZ ;  /* 0x0000000000067805 */ /* 0x000fc4000001ff00 */
[----:B------:R-:W-:Y:S01]  /*1ed0*/  CS2R R8, SRZ ;  /* 0x0000000000087805 */ /* 0x000fe2000001ff00 */
[----:B------:R3:W-:Y:S01]  /*1ee0*/  STL [R1+0x5c], RZ ;  /* 0x00005cff01007387 */ /* 0x0007e20000100800 */
[----:B------:R-:W-:Y:S01]  /*1ef0*/  ULDC UR7, c[0x0][0x50c] ;  /* 0x0001430000077ab9 */ /* 0x000fe20000000800 */
[----:B------:R-:W-:Y:S01]  /*1f00*/  CS2R R10, SRZ ;  /* 0x00000000000a7805 */ /* 0x000fe2000001ff00 */
[----:B------:R-:W-:Y:S01]  /*1f10*/  UISETP.NE.AND UP0, UPT, UR7, 0x1, UPT ;  /* 0x000000010700788c */ /* 0x000fe2000bf05270 */
[----:B------:R3:W-:Y:S01]  /*1f20*/  STL [R1+0x58], RZ ;  /* 0x000058ff01007387 */ /* 0x0007e20000100800 */
[----:B------:R-:W-:Y:S01]  /*1f30*/  CS2R R12, SRZ ;  /* 0x00000000000c7805 */ /* 0x000fe2000001ff00 */
[----:B------:R-:W-:Y:S01]  /*1f40*/  QGMMA.64x128x32.F32.E4M3.E4M3 R88, gdesc[UR8], RZ, !UPT ;  /* 0x01e00000085879f3 */ /* 0x000fe2000c7008ff */
[----:B------:R-:W-:Y:S01]  /*1f50*/  USEL UR7, URZ, 0x1, UP0 ;  /* 0x000000013f077887 */ /* 0x000fe20008000000 */
[----:B------:R3:W-:Y:S01]  /*1f60*/  STL [R1+0x54], RZ ;  /* 0x000054ff01007387 */ /* 0x0007e20000100800 */
[----:B------:R-:W-:Y:S01]  /*1f70*/  UIADD3 UR8, UR8, 0x100, URZ ;  /* 0x0000010008087890 */ /* 0x000fe2000fffe03f */
[----:B------:R-:W-:Y:S01]  /*1f80*/  CS2R R14, SRZ ;  /* 0x00000000000e7805 */ /* 0x000fe2000001ff00 */
[----:B------:R-:W-:Y:S01]  /*1f90*/  UMOV UR9, 0xc0000010 ;  /* 0xc000001000097882 */ /* 0x000fe20000000000 */
[----:B------:R3:W-:Y:S01]  /*1fa0*/  STL [R1+0x50], RZ ;  /* 0x000050ff01007387 */ /* 0x0007e20000100800 */
[----:B------:R-:W-:-:S02]  /*1fb0*/  ISETP.NE.AND P1, PT, RZ, UR7, PT ;  /* 0x00000007ff007c0c */ /* 0x000fc4000bf25270 */
[----:B------:R-:W-:Y:S02]  /*1fc0*/  CS2R R16, SRZ ;  /* 0x0000000000107805 */ /* 0x000fe4000001ff00 */
[----:B------:R-:W-:Y:S01]  /*1fd0*/  CS2R R18, SRZ ;  /* 0x0000000000127805 */ /* 0x000fe2000001ff00 */
[----:B------:R3:W-:Y:S01]  /*1fe0*/  STL [R1+0x4c], RZ ;  /* 0x00004cff01007387 */ /* 0x0007e20000100800 */
[----:B------:R-:W-:Y:S01]  /*1ff0*/  CS2R R20, SRZ ;  /* 0x0000000000147805 */ /* 0x000fe2000001ff00 */
[----:B------:R-:W-:Y:S01]  /*2000*/  QGMMA.64x128x32.F32.E4M3.E4M3 R24, gdesc[UR8], RZ, !UPT, gsb0 ;  /* 0x01e00000081879f3 */ /* 0x000fe2000c0008ff */
[----:B------:R-:W-:Y:S01]  /*2010*/  CS2R R22, SRZ ;  /* 0x0000000000167805 */ /* 0x000fe2000001ff00 */
[----:B------:R3:W-:Y:S01]  /*2020*/  STL [R1+0x48], RZ ;  /* 0x000048ff01007387 */ /* 0x0007e20000100800 */
[----:B------:R-:W-:Y:S02]  /*2030*/  CS2R R152, SRZ ;  /* 0x0000000000987805 */ /* 0x000fe4000001ff00 */
        /* <DEDUP_REMOVED lines=47> */
[----:B------:R-:W-:Y:S01]  /*2330*/  CS2R R224, SRZ ;  /* 0x0000000000e07805 */ /* 0x000fe2000001ff00 */
[----:B------:R-:W-:Y:S02]  /*2340*/  IMAD.MOV.U32 R226, RZ, RZ, RZ ;  /* 0x000000ffffe27224 */ /* 0x000fe400078e00ff */
[----:B------:R3:W-:Y:S04]  /*2350*/  STL [R1+0x14], RZ ;  /* 0x000014ff01007387 */ /* 0x0007e80000100800 */
[----:B------:R3:W-:Y:S04]  /*2360*/  STL [R1+0x10], RZ ;  /* 0x000010ff01007387 */ /* 0x0007e80000100800 */
[----:B------:R3:W-:Y:S04]  /*2370*/  STL [R1+0xc], RZ ;  /* 0x00000cff01007387 */ /* 0x0007e80000100800 */
[----:B------:R3:W-:Y:S04]  /*2380*/  STL [R1+0x8], RZ ;  /* 0x000008ff01007387 */ /* 0x0007e80000100800 */
[----:B------:R3:W-:Y:S04]  /*2390*/  STL [R1+0x4], RZ ;  /* 0x000004ff01007387 */ /* 0x0007e80000100800 */
[----:B------:R3:W-:Y:S01]  /*23a0*/  STL [R1], RZ ;  /* 0x000000ff01007387 */ /* 0x0007e20000100800 */
[----:B------:R-:W-:Y:S05]  /*23b0*/  @!P1 BRA `(.L_x_22) ;  /* 0x0000000800809947 */ /* 0x000fea0003800000 */
[----:B------:R-:W-:Y:S02]  /*23c0*/  WARPGROUP.DEPBAR.LE gsb0, 0x0 ;  /* 0x00008000000079c5 */ /* 0x000fe40000010000 */
[----:B------:R-:W-:-:S01]  /*23d0*/  FADD R227, RZ, R58 ;  /* 0x0000003affe37221 */ /* 0x000fc20000000000 */
[----:B------:R-:W-:Y:S01]  /*23e0*/  FADD R226, RZ, R88 ;  /* 0x00000058ffe27221 */ /* 0x000fe20000000000 */
[----:B------:R-:W-:-:S01]  /*23f0*/  FADD R225, RZ, R89 ;  /* 0x00000059ffe17221 */ /* 0x000fc20000000000 */
[----:B------:R-:W-:Y:S01]  /*2400*/  FADD R224, RZ, R90 ;  /* 0x0000005affe07221 */ /* 0x000fe20000000000 */
[----:B------:R-:W-:-:S01]  /*2410*/  FADD R223, RZ, R91 ;  /* 0x0000005bffdf7221 */ /* 0x000fc20000000000 */
[----:B------:R0:W-:Y:S01]  /*2420*/  STL [R1], R227 ;  /* 0x000000e301007387 */ /* 0x0001e20000100800 */
[----:B------:R-:W-:-:S01]  /*2430*/  FADD R222, RZ, R92 ;  /* 0x0000005cffde7221 */ /* 0x000fc20000000000 */
[----:B------:R-:W-:Y:S01]  /*2440*/  FADD R221, RZ, R93 ;  /* 0x0000005dffdd7221 */ /* 0x000fe20000000000 */
[----:B------:R-:W-:-:S01]  /*2450*/  FADD R220, RZ, R94 ;  /* 0x0000005effdc7221 */ /* 0x000fc20000000000 */
[----:B------:R-:W-:Y:S01]  /*2460*/  FADD R219, RZ, R95 ;  /* 0x0000005fffdb7221 */ /* 0x000fe20000000000 */
[----:B------:R-:W-:-:S01]  /*2470*/  FADD R218, RZ, R96 ;  /* 0x00000060ffda7221 */ /* 0x000fc20000000000 */
[----:B------:R-:W-:Y:S01]  /*2480*/  FADD R217, RZ, R97 ;  /* 0x00000061ffd97221 */ /* 0x000fe20000000000 */
[----:B------:R-:W-:-:S01]  /*2490*/  FADD R216, RZ, R98 ;  /* 0x00000062ffd87221 */ /* 0x000fc20000000000 */
[----:B------:R-:W-:Y:S01]  /*24a0*/  FADD R215, RZ, R99 ;  /* 0x00000063ffd77221 */ /* 0x000fe20000000000 */
[----:B------:R-:W-:-:S01]  /*24b0*/  FADD R214, RZ, R100 ;  /* 0x00000064ffd67221 */ /* 0x000fc20000000000 */
[----:B0-----:R-:W-:Y:S01]  /*24c0*/  FADD R227, RZ, R59 ;  /* 0x0000003bffe37221 */ /* 0x001fe20000000000 */
[----:B------:R-:W-:-:S01]  /*24d0*/  FADD R213, RZ, R101 ;  /* 0x00000065ffd57221 */ /* 0x000fc20000000000 */
[----:B------:R-:W-:Y:S01]  /*24e0*/  FADD R212, RZ, R102 ;  /* 0x00000066ffd47221 */ /* 0x000fe20000000000 */
[----:B------:R-:W-:-:S01]  /*24f0*/  FADD R211, RZ, R103 ;  /* 0x00000067ffd37221 */ /* 0x000fc20000000000 */
[----:B------:R-:W-:Y:S01]  /*2500*/  FADD R210, RZ, R104 ;  /* 0x00000068ffd27221 */ /* 0x000fe20000000000 */
[----:B------:R0:W-:Y:S01]  /*2510*/  STL [R1+0x4], R227 ;  /* 0x000004e301007387 */ /* 0x0001e20000100800 */
        /* <DEDUP_REMOVED lines=93> */
[----:B------:R-:W-:Y:S01]  /*2af0*/  UMOV UR6, URZ ;  /* 0x0000003f00067c82 */ /* 0x000fe20008000000 */
[----:B0-----:R-:W-:-:S05]  /*2b00*/  FADD R227, RZ, R66 ;  /* 0x00000042ffe37221 */ /* 0x001fca0000000000 */
[----:B------:R0:W-:Y:S02]  /*2b10*/  STL [R1+0x20], R227 ;  /* 0x000020e301007387 */ /* 0x0001e40000100800 */
        /* <DEDUP_REMOVED lines=42> */
.L_x_22:
[----:B------:R-:W-:-:S04]  /*2dc0*/  UIADD3 UR18, UR5, 0x1, URZ ;  /* 0x0000000105127890 */ /* 0x000fc8000fffe03f */
[----:B------:R-:W-:-:S04]  /*2dd0*/  UISETP.NE.AND UP0, UPT, UR18, 0x3, UPT ;  /* 0x000000031200788c */ /* 0x000fc8000bf05270 */
[----:B------:R-:W-:Y:S02]  /*2de0*/  USEL UR8, URZ, 0x1, UP0 ;  /* 0x000000013f087887 */ /* 0x000fe40008000000 */
[----:B------:R-:W-:Y:S02]  /*2df0*/  USEL UR18, UR18, URZ, UP0 ;  /* 0x0000003f12127287 */ /* 0x000fe40008000000 */
[----:B------:R-:W-:-:S06]  /*2e00*/  ULOP3.LUT UR8, UR4, UR8, URZ, 0x3c, !UPT ;  /* 0x0000000804087292 */ /* 0x000fcc000f8e3c3f */
[----:B0-----:R-:W-:Y:S01]  /*2e10*/  IMAD.U32 R227, RZ, RZ, UR8 ;  /* 0x00000008ffe37e24 */ /* 0x001fe2000f8e00ff */
[----:B------:R-:W-:-:S06]  /*2e20*/  UMOV UR8, 0x1 ;  /* 0x0000000100087882 */ /* 0x000fcc0000000000 */
.L_x_17:
[----:B------:R-:W-:-:S04]  /*2e30*/  UISETP.LT.AND UP0, UPT, UR12, 0x1, UPT ;  /* 0x000000010c00788c */ /* 0x000fc8000bf01270 */
[----:B------:R-:W-:-:S04]  /*2e40*/  USEL UR9, UR12, 0x1, UP0 ;  /* 0x000000010c097887 */ /* 0x000fc80008000000 */
[----:B------:R-:W-:-:S04]  /*2e50*/  UIADD3 UR9, UR12, -UR9, URZ ;  /* 0x800000090c097290 */ /* 0x000fc8000fffe03f */
[----:B------:R-:W-:-:S06]  /*2e60*/  UISETP.GE.AND UP0, UPT, UR9, 0x1, UPT ;  /* 0x000000010900788c */ /* 0x000fcc000bf06270 */
[----:B------:R-:W-:-:S13]  /*2e70*/  PLOP3.LUT P1, PT, PT, PT, UP0, 0x80, 0x0 ;  /* 0x000000000000781c */ /* 0x000fda0003f2f008 */
[----:B------:R-:W-:Y:S05]  /*2e80*/  @!P1 BRA `(.L_x_23) ;  /* 0x00000010008c9947 */ /* 0x000fea0003800000 */
[----:B------:R-:W-:Y:S01]  /*2e90*/  IMAD.U32 R228, RZ, RZ, UR9 ;  /* 0x00000009ffe47e24 */ /* 0x000fe2000f8e00ff */
[----:B------:R-:W-:Y:S01]  /*2ea0*/  UMOV UR19, UR5 ;  /* 0x0000000500137c82 */ /* 0x000fe20008000000 */
[----:B------:R-:W-:-:S05]  /*2eb0*/  ULDC UR24, c[0x0][0x50c] ;  /* 0x0001430000187ab9 */ /* 0x000fca0000000800 */
.L_x_31:
[----:B------:R-:W-:-:S06]  /*2ec0*/  UISETP.NE.AND UP0, UPT, UR23, 0x3, UPT ;  /* 0x000000031700788c */ /* 0x000fcc000bf05270 */
[----:B------:R-:W-:-:S13]  /*2ed0*/  PLOP3.LUT P2, PT, PT, PT, UP0, 0x80, 0x0 ;  /* 0x000000000000781c */ /* 0x000fda0003f4f008 */
[----:B01---5:R-:W-:Y:S05]  /*2ee0*/  @!P2 BRA `(.L_x_24) ;  /* 0x000000000004a947 */ /* 0x023fea0003800000 */
[----:B------:R-:W-:Y:S01]  /*2ef0*/  BPT.TRAP 0x1 ;  /* 0x000000040000795c */ /* 0x000fe20000300000 */
.L_x_24:
[----:B------:R-:W0:Y:S01]  /*2f00*/  S2UR UR9, SR_CgaCtaId ;  /* 0x00000000000979c3 */ /* 0x000e220000008800 */
[----:B------:R-:W-:Y:S01]  /*2f10*/  UMOV UR14, 0x400 ;  /* 0x00000400000e7882 */ /* 0x000fe20000000000 */
[----:B------:R-:W-:Y:S01]  /*2f20*/  SHF.L.U32 R229, R227, 0x1f, RZ ;  /* 0x0000001fe3e57819 */ /* 0x000fe200000006ff */
[----:B0-----:R-:W-:-:S04]  /*2f30*/  ULEA UR14, UR9, UR14, 0x18 ;  /* 0x0000000e090e7291 */ /* 0x001fc8000f8ec03f */
[----:B------:R-:W-:-:S09]  /*2f40*/  ULEA UR9, UR18, UR14, 0x3 ;  /* 0x0000000e12097291 */ /* 0x000fd2000f8e183f */
[----:B------:R0:W1:Y:S01]  /*2f50*/  SYNCS.PHASECHK.TRANS64.TRYWAIT P1, [UR9], R229 ;  /* 0x000000e5ff0075a7 */ /* 0x0000620008020149 */
[----:B------:R-:W-:Y:S05]  /*2f60*/  @!P2 BRA `(.L_x_25) ;  /* 0x000000000004a947 */ /* 0x000fea0003800000 */
[----:B------:R-:W-:Y:S01]  /*2f70*/  BPT.TRAP 0x1 ;  /* 0x000000040000795c */ /* 0x000fe20000300000 */
.L_x_25:
[----:B-1----:R-:W-:Y:S05]  /*2f80*/  @P1 BRA `(.L_x_26) ;  /* 0x0000000000081947 */ /* 0x002fea0003800000 */
[----:B------:R-:W1:Y:S02]  /*2f90*/  SYNCS.PHASECHK.TRANS64.TRYWAIT P1, [UR9], R229 ;  /* 0x000000e5ff0075a7 */ /* 0x000e640008020149 */
[----:B-1----:R-:W-:Y:S05]  /*2fa0*/  @!P1 BRA `(.L_x_27) ;  /* 0x000000d000bc9947 */ /* 0x002fea0003800000 */
.L_x_26:
[----:B------:R-:W-:Y:S01]  /*2fb0*/  UIADD3 UR9, UR14, 0x6100, URZ ;  /* 0x000061000e097890 */ /* 0x000fe2000fffe03f */
[----:B------:R-:W-:Y:S01]  /*2fc0*/  WARPGROUP.ARRIVE ;  /* 0x00000000000079c5 */ /* 0x000fe20000000000 */
[----:B------:R-:W-:Y:S02]  /*2fd0*/  UISETP.NE.AND UP0, UPT, UR7, URZ, UPT ;  /* 0x0000003f0700728c */ /* 0x000fe4000bf05270 */
[----:B------:R-:W-:Y:S02]  /*2fe0*/  USHF.R.U32.HI UR9, URZ, 0x4, UR9 ;  /* 0x000000043f097899 */ /* 0x000fe40008011609 */
[----:B------:R-:W-:Y:S02]  /*2ff0*/  USEL UR8, UR8, URZ, !UP0 ;  /* 0x0000003f08087287 */ /* 0x000fe4000c000000 */
[----:B------:R-:W-:Y:S02]  /*3000*/  ULOP3.LUT UR9, UR9, 0x3fff, URZ, 0xc0, !UPT ;  /* 0x00003fff09097892 */ /* 0x000fe4000f8ec03f */
[----:B------:R-:W-:-:S02]  /*3010*/  ULOP3.LUT UR7, UR15, 0x10000, URZ, 0xfc, !UPT ;  /* 0x000100000f077892 */ /* 0x000fc4000f8efc3f */
[----:B------:R-:W-:Y:S02]  /*3020*/  ULOP3.LUT UR9, UR9, 0x10000, URZ, 0xfc, !UPT ;  /* 0x0001000009097892 */ /* 0x000fe4000f8efc3f */
[----:B------:R-:W-:Y:S02]  /*3030*/  UISETP.NE.U32.AND UP0, UPT, UR8, URZ, UPT ;  /* 0x0000003f0800728c */ /* 0x000fe4000bf05070 */
[----:B------:R-:W-:Y:S02]  /*3040*/  ULEA UR8, UR18, UR7, 0x9 ;  /* 0x0000000712087291 */ /* 0x000fe4000f8e483f */
[----:B------:R-:W-:Y:S01]  /*3050*/  ULEA UR10, UR18, UR9, 0x8 ;  /* 0x00000009120a7291 */ /* 0x000fe2000f8e403f */
[----:B------:R-:W-:Y:S02]  /*3060*/  UMOV UR11, 0xc0000010 ;  /* 0xc0000010000b7882 */ /* 0x000fe40000000000 */
[----:B------:R-:W-:Y:S01]  /*3070*/  UMOV UR9, 0xc0000010 ;  /* 0xc000001000097882 */ /* 0x000fe20000000000 */
[----:B------:R-:W-:-:S05]  /*3080*/  UIADD3 UR6, UR6, 0x1, URZ ;  /* 0x0000000106067890 */ /* 0x000fca000fffe03f */
[----:B------:R-:W-:Y:S01]  /*3090*/  QGMMA.64x128x32.F32.E4M3.E4M3 R88, gdesc[UR8], R88, UP0 ;  /* 0x01e00000085879f3 */ /* 0x000fe2000bf00858 */
[----:B------:R-:W-:Y:S01]  /*30a0*/  UIADD3 UR8, UR8, 0x100, URZ ;  /* 0x0000010008087890 */ /* 0x000fe2000fffe03f */
[----:B------:R-:W-:-:S10]  /*30b0*/  UMOV UR9, 0xc0000010 ;  /* 0xc000001000097882 */ /* 0x000fd40000000000 */
[----:B------:R-:W-:Y:S01]  /*30c0*/  QGMMA.64x128x32.F32.E4M3.E4M3 R24, gdesc[UR8], R24, UP0, gsb0 ;  /* 0x01e00000081879f3 */ /* 0x000fe2000b800818 */
[----:B------:R-:W-:-:S04]  /*30d0*/  UISETP.NE.AND UP0, UPT, UR6, UR24, UPT ;  /* 0x000000180600728c */ /* 0x000fc8000bf05270 */
[----:B------:R-:W-:-:S06]  /*30e0*/  USEL UR7, URZ, 0x1, UP0 ;  /* 0x000000013f077887 */ /* 0x000fcc0008000000 */
[----:B------:R-:W-:Y:S01]  /*30f0*/  ISETP.NE.AND P1, PT, RZ, UR7, PT ;  /* 0x00000007ff007c0c */ /* 0x000fe2000bf25270 */
[----:B------:R-:W-:-:S12]  /*3100*/  WARPGROUP.DEPBAR.LE gsb0, 0x1 ;  /* 0x00008000000079c5 */ /* 0x000fd80000010100 */
[----:B------:R-:W-:Y:S05]  /*3110*/  @!P1 BRA `(.L_x_28) ;  /* 0x0000000c00809947 */ /* 0x000fea0003800000 */
[----:B------:R-:W-:Y:S02]  /*3120*/  WARPGROUP.DEPBAR.LE gsb0, 0x0 ;  /* 0x00008000000079c5 */ /* 0x000fe40000010000 */
[----:B------:R-:W-:-:S01]  /*3130*/  FADD R226, R88, R226 ;  /* 0x000000e258e27221 */ /* 0x000fc20000000000 */
[----:B------:R-:W-:Y:S01]  /*3140*/  FADD R225, R89, R225 ;  /* 0x000000e159e17221 */ /* 0x000fe20000000000 */
[----:B------:R1:W-:Y:S01]  /*3150*/  STL [R1+0x8c], R227 ;  /* 0x00008ce301007387 */ /* 0x0003e20000100800 */
[----:B------:R-:W-:-:S01]  /*3160*/  FADD R224, R90, R224 ;  /* 0x000000e05ae07221 */ /* 0x000fc20000000000 */
[----:B------:R-:W-:Y:S01]  /*3170*/  FADD R223, R91, R223 ;  /* 0x000000df5bdf7221 */ /* 0x000fe20000000000 */
[----:B------:R-:W-:-:S01]  /*3180*/  FADD R222, R92, R222 ;  /* 0x000000de5cde7221 */ /* 0x000fc20000000000 */
[----:B------:R-:W-:Y:S01]  /*3190*/  FADD R221, R93, R221 ;  /* 0x000000dd5ddd7221 */ /* 0x000fe20000000000 */
[----:B-1----:R-:W4:Y:S04]  /*31a0*/  LDL.LU R227, [R1+0x30] ;  /* 0x0000300001e37983 */ /* 0x002f280000300800 */
[----:B------:R1:W-:Y:S01]  /*31b0*/  STL [R1+0x90], R226 ;  /* 0x000090e201007387 */ /* 0x0003e20000100800 */
[----:B------:R-:W-:-:S01]  /*31c0*/  FADD R220, R94, R220 ;  /* 0x000000dc5edc7221 */ /* 0x000fc20000000000 */
[----:B------:R-:W-:-:S02]  /*31d0*/  FADD R219, R95, R219 ;  /* 0x000000db5fdb7221 */ /* 0x000fc40000000000 */
[----:B-1----:R-:W2:Y:S04]  /*31e0*/  LDL.LU R226, [R1+0x2c] ;  /* 0x00002c0001e27983 */ /* 0x002ea80000300800 */
[----:B------:R1:W-:Y:S01]  /*31f0*/  STL [R1+0x94], R225 ;  /* 0x000094e101007387 */ /* 0x0003e20000100800 */
[----:B------:R-:W-:-:S03]  /*3200*/  FADD R218, R96, R218 ;  /* 0x000000da60da7221 */ /* 0x000fc60000000000 */
[----:B-1----:R-:W3:Y:S04]  /*3210*/  LDL.LU R225, [R1+0x28] ;  /* 0x0000280001e17983 */ /* 0x002ee80000300800 */
        /* <DEDUP_REMOVED lines=9> */
[----:B------:R1:W-:Y:S04]  /*32b0*/  STL [R1+0xa4], R221 ;  /* 0x0000a4dd01007387 */ /* 0x0003e80000100800 */
        /* <DEDUP_REMOVED lines=12> */
[----:B-1----:R-:W3:Y:S01]  /*3380*/  LDL.LU R215, [R1] ;  /* 0x0000000001d77983 */ /* 0x002ee20000300800 */
[----:B------:R-:W-:-:S01]  /*3390*/  FADD R214, R100, R214 ;  /* 0x000000d664d67221 */ /* 0x000fc20000000000 */
[----:B------:R-:W-:Y:S01]  /*33a0*/  FADD R213, R101, R213 ;  /* 0x000000d565d57221 */ /* 0x000fe20000000000 */
[----:B------:R-:W-:-:S01]  /*33b0*/  FADD R212, R102, R212 ;  /* 0x000000d466d47221 */ /* 0x000fc20000000000 */
[----:B------:R-:W-:Y:S01]  /*33c0*/  FADD R211, R103, R211 ;  /* 0x000000d367d37221 */ /* 0x000fe20000000000 */
[----:B------:R-:W-:-:S01]  /*33d0*/  FADD R210, R104, R210 ;  /* 0x000000d268d27221 */ /* 0x000fc20000000000 */
[----:B------:R-:W-:Y:S01]  /*33e0*/  STL [R1+0xc0], R214 ;  /* 0x0000c0d601007387 */ /* 0x000fe20000100800 */
        /* <DEDUP_REMOVED lines=11> */
[----:B------:R1:W-:Y:S01]  /*34a0*/  STL [R1+0xcc], R211 ;  /* 0x0000ccd301007387 */ /* 0x0003e20000100800 */
[----:B------:R-:W-:-:S01]  /*34b0*/  FADD R200, R114, R200 ;  /* 0x000000c872c87221 */ /* 0x000fc20000000000 */
[----:B------:R-:W-:Y:S01]  /*34c0*/  FADD R199, R115, R199 ;  /* 0x000000c773c77221 */ /* 0x000fe20000000000 */
        /* <DEDUP_REMOVED lines=69> */
[----:B-----5:R-:W-:Y:S01]  /*3920*/  FADD R0, R57, R0 ;  /* 0x0000000039007221 */ /* 0x020fe20000000000 */
[----:B----4-:R-:W-:-:S01]  /*3930*/  FADD R227, R70, R227 ;  /* 0x000000e346e37221 */ /* 0x010fc20000000000 */
[----:B--2---:R-:W-:Y:S01]  /*3940*/  FADD R226, R69, R226 ;  /* 0x000000e245e27221 */ /* 0x004fe20000000000 */
[----:B---3--:R-:W-:-:S01]  /*3950*/  FADD R225, R68, R225 ;  /* 0x000000e144e17221 */ /* 0x008fc20000000000 */
        /* <DEDUP_REMOVED lines=9> */
[----:B------:R-:W-:-:S05]  /*39f0*/  FADD R215, R58, R215 ;  /* 0x000000d73ad77221 */ /* 0x000fca0000000000 */
[----:B------:R2:W-:Y:S04]  /*3a00*/  STL [R1], R215 ;  /* 0x000000d701007387 */ /* 0x0005e80000100800 */
[----:B------:R3:W-:Y:S04]  /*3a10*/  STL [R1+0x4], R216 ;  /* 0x000004d801007387 */ /* 0x0007e80000100800 */
        /* <DEDUP_REMOVED lines=8> */
[----:B-1----:R-:W4:Y:S04]  /*3aa0*/  LDL.LU R211, [R1+0x34] ;  /* 0x0000340001d37983 */ /* 0x002f280000300800 */
[----:B------:R1:W-:Y:S04]  /*3ab0*/  STL [R1+0x28], R225 ;  /* 0x000028e101007387 */ /* 0x0003e80000100800 */
[----:B------:R-:W4:Y:S04]  /*3ac0*/  LDL.LU R212, [R1+0x38] ;  /* 0x0000380001d47983 */ /* 0x000f280000300800 */
[----:B------:R1:W-:Y:S04]  /*3ad0*/  STL [R1+0x2c], R226 ;  /* 0x00002ce201007387 */ /* 0x0003e80000100800 */
[----:B------:R-:W4:Y:S04]  /*3ae0*/  LDL.LU R213, [R1+0x3c] ;  /* 0x00003c0001d57983 */ /* 0x000f280000300800 */
[----:B------:R1:W-:Y:S04]  /*3af0*/  STL [R1+0x30], R227 ;  /* 0x000030e301007387 */ /* 0x0003e80000100800 */
[----:B------:R-:W4:Y:S04]  /*3b00*/  LDL.LU R214, [R1+0x40] ;  /* 0x0000400001d67983 */ /* 0x000f280000300800 */
[----:B--2---:R-:W2:Y:S04]  /*3b10*/  LDL.LU R215, [R1+0x44] ;  /* 0x0000440001d77983 */ /* 0x004ea80000300800 */
[----:B---3--:R-:W3:Y:S04]  /*3b20*/  LDL.LU R216, [R1+0x48] ;  /* 0x0000480001d87983 */ /* 0x008ee80000300800 */
[----:B----4-:R-:W4:Y:S04]  /*3b30*/  LDL.LU R217, [R1+0x4c] ;  /* 0x00004c0001d97983 */ /* 0x010f280000300800 */
[----:B0-----:R-:W4:Y:S04]  /*3b40*/  LDL.LU R218, [R1+0x50] ;  /* 0x0000500001da7983 */ /* 0x001f280000300800 */
[----:B------:R-:W4:Y:S04]  /*3b50*/  LDL.LU R219, [R1+0x54] ;  /* 0x0000540001db7983 */ /* 0x000f280000300800 */
[----:B------:R-:W4:Y:S04]  /*3b60*/  LDL.LU R220, [R1+0x58] ;  /* 0x0000580001dc7983 */ /* 0x000f280000300800 */
[----:B------:R-:W4:Y:S04]  /*3b70*/  LDL.LU R221, [R1+0x5c] ;  /* 0x00005c0001dd7983 */ /* 0x000f280000300800 */
[----:B------:R-:W4:Y:S04]  /*3b80*/  LDL.LU R222, [R1+0x60] ;  /* 0x0000600001de7983 */ /* 0x000f280000300800 */
[----:B------:R-:W4:Y:S04]  /*3b90*/  LDL.LU R223, [R1+0x64] ;  /* 0x0000640001df7983 */ /* 0x000f280000300800 */
[----:B------:R-:W4:Y:S04]  /*3ba0*/  LDL.LU R224, [R1+0x68] ;  /* 0x0000680001e07983 */ /* 0x000f280000300800 */
[----:B-1----:R-:W4:Y:S04]  /*3bb0*/  LDL.LU R225, [R1+0x6c] ;  /* 0x00006c0001e17983 */ /* 0x002f280000300800 */
[----:B------:R-:W4:Y:S04]  /*3bc0*/  LDL.LU R226, [R1+0x70] ;  /* 0x0000700001e27983 */ /* 0x000f280000300800 */
[----:B------:R-:W4:Y:S01]  /*3bd0*/  LDL.LU R227, [R1+0x74] ;  /* 0x0000740001e37983 */ /* 0x000f220000300800 */
[----:B------:R-:W-:-:S05]  /*3be0*/  FADD R211, R71, R211 ;  /* 0x000000d347d37221 */ /* 0x000fca0000000000 */
[----:B------:R0:W-:Y:S01]  /*3bf0*/  STL [R1+0x34], R211 ;  /* 0x000034d301007387 */ /* 0x0001e20000100800 */
[----:B------:R-:W-:-:S03]  /*3c00*/  FADD R212, R72, R212 ;  /* 0x000000d448d47221 */ /* 0x000fc60000000000 */
[----:B0-----:R1:W5:Y:S01]  /*3c10*/  LDL.LU R211, [R1+0xcc] ;  /* 0x0000cc0001d37983 */ /* 0x0013620000300800 */
[----:B------:R-:W-:-:S03]  /*3c20*/  FADD R213, R73, R213 ;  /* 0x000000d549d57221 */ /* 0x000fc60000000000 */
[----:B------:R0:W-:Y:S01]  /*3c30*/  STL [R1+0x38], R212 ;  /* 0x000038d401007387 */ /* 0x0001e20000100800 */
[----:B------:R-:W-:-:S01]  /*3c40*/  FADD R214, R74, R214 ;  /* 0x000000d64ad67221 */ /* 0x000fc20000000000 */
[----:B--2---:R-:W-:Y:S02]  /*3c50*/  FADD R215, R75, R215 ;  /* 0x000000d74bd77221 */ /* 0x004fe40000000000 */
[----:B0-----:R1:W5:Y:S01]  /*3c60*/  LDL.LU R212, [R1+0xc8] ;  /* 0x0000c80001d47983 */ /* 0x0013620000300800 */
[----:B---3--:R-:W-:-:S03]  /*3c70*/  FADD R216, R76, R216 ;  /* 0x000000d84cd87221 */ /* 0x008fc60000000000 */
[----:B------:R0:W-:Y:S01]  /*3c80*/  STL [R1+0x3c], R213 ;  /* 0x00003cd501007387 */ /* 0x0001e20000100800 */
[----:B----4-:R-:W-:-:S03]  /*3c90*/  FADD R217, R77, R217 ;  /* 0x000000d94dd97221 */ /* 0x010fc60000000000 */
[----:B0-----:R1:W5:Y:S01]  /*3ca0*/  LDL.LU R213, [R1+0xc4] ;  /* 0x0000c40001d57983 */ /* 0x0013620000300800 */
[----:B------:R-:W-:-:S03]  /*3cb0*/  FADD R218, R78, R218 ;  /* 0x000000da4eda7221 */ /* 0x000fc60000000000 */
[----:B------:R0:W-:Y:S01]  /*3cc0*/  STL [R1+0x40], R214 ;  /* 0x000040d601007387 */ /* 0x0001e20000100800 */
[----:B------:R-:W-:-:S01]  /*3cd0*/  FADD R219, R79, R219 ;  /* 0x000000db4fdb7221 */ /* 0x000fc20000000000 */
[----:B------:R-:W-:Y:S02]  /*3ce0*/  FADD R220, R80, R220 ;  /* 0x000000dc50dc7221 */ /* 0x000fe40000000000 */
[----:B0-----:R1:W5:Y:S04]  /*3cf0*/  LDL.LU R214, [R1+0xc0] ;  /* 0x0000c00001d67983 */ /* 0x0013680000300800 */
[----:B------:R0:W-:Y:S01]  /*3d00*/  STL [R1+0x44], R215 ;  /* 0x000044d701007387 */ /* 0x0001e20000100800 */
[----:B------:R-:W-:-:S01]  /*3d10*/  FADD R221, R81, R221 ;  /* 0x000000dd51dd7221 */ /* 0x000fc20000000000 */
[----:B------:R-:W-:-:S02]  /*3d20*/  FADD R222, R82, R222 ;  /* 0x000000de52de7221 */ /* 0x000fc40000000000 */
[----:B0-----:R1:W5:Y:S04]  /*3d30*/  LDL.LU R215, [R1+0xbc] ;  /* 0x0000bc0001d77983 */ /* 0x0013680000300800 */
[----:B------:R0:W-:Y:S01]  /*3d40*/  STL [R1+0x48], R216 ;  /* 0x000048d801007387 */ /* 0x0001e20000100800 */
[----:B------:R-:W-:-:S03]  /*3d50*/  FADD R223, R83, R223 ;  /* 0x000000df53df7221 */ /* 0x000fc60000000000 */
        /* <DEDUP_REMOVED lines=13> */
[----:B------:R0:W-:Y:S04]  /*3e30*/  STL [R1+0x5c], R221 ;  /* 0x00005cdd01007387 */ /* 0x0001e80000100800 */
        /* <DEDUP_REMOVED lines=12> */
[----:B0-----:R1:W5:Y:S01]  /*3f00*/  LDL.LU R227, [R1+0x8c] ;  /* 0x00008c0001e37983 */ /* 0x0013620000300800 */
[----:B------:R-:W-:-:S05]  /*3f10*/  UMOV UR6, URZ ;  /* 0x0000003f00067c82 */ /* 0x000fca0008000000 */
.L_x_28:
[----:B------:R-:W-:Y:S05]  /*3f20*/  @!P2 BRA `(.L_x_29) ;  /* 0x000000000004a947 */ /* 0x000fea0003800000 */
[----:B------:R-:W-:Y:S01]  /*3f30*/  BPT.TRAP 0x1 ;  /* 0x000000040000795c */ /* 0x000fe20000300000 */
.L_x_29:
[----:B-----5:R4:W-:Y:S04]  /*3f40*/  STL [R1+0x8c], R0 ;  /* 0x00008c0001007387 */ /* 0x0209e80000100800 */
[----:B----4-:R-:W4:Y:S01]  /*3f50*/  LDL R0, [R1+0x78] ;  /* 0x0000780001007983 */ /* 0x010f220000100800 */
[----:B0-----:R-:W-:-:S05]  /*3f60*/  IMAD.U32 R229, RZ, RZ, UR19 ;  /* 0x00000013ffe57e24 */ /* 0x001fca000f8e00ff */
[----:B------:R-:W-:-:S05]  /*3f70*/  @P0 LEA R229, R229, UR14, 0x3 ;  /* 0x0000000ee5e50c11 */ /* 0x000fca000f8e18ff */
[----:B------:R-:W-:Y:S01]  /*3f80*/  @P0 VIADD R229, R229, 0x18 ;  /* 0x00000018e5e50836 */ /* 0x000fe20000000000 */
[----:B------:R-:W-:-:S06]  /*3f90*/  UISETP.GT.U32.AND UP0, UPT, UR13, 0x1, UPT ;  /* 0x000000010d00788c */ /* 0x000fcc000bf04070 */
[----:B------:R-:W-:Y:S02]  /*3fa0*/  PLOP3.LUT P1, PT, PT, PT, UP0, 0x80, 0x0 ;  /* 0x000000000000781c */ /* 0x000fe40003f2f008 */
[----:B----4-:R-:W-:Y:S02]  /*3fb0*/  @P0 PRMT R229, R0, 0x654, R229 ;  /* 0x0000065400e50816 */ /* 0x010fe400000000e5 */
[----:B------:R0:W5:Y:S02]  /*3fc0*/  LDL.LU R0, [R1+0x8c] ;  /* 0x00008c0001007983 */ /* 0x0001640000300800 */
[----:B------:R0:W-:Y:S07]  /*3fd0*/  @P0 SYNCS.ARRIVE.TRANS64.RED.A1T0 RZ, [R229+URZ], RZ ;  /* 0x000000ffe5ff09a7 */ /* 0x0001ee000810043f */
[----:B------:R-:W-:Y:S05]  /*3fe0*/  @P1 BRA `(.L_x_30) ;  /* 0x0000000000041947 */ /* 0x000fea0003800000 */
[----:B------:R-:W-:Y:S01]  /*3ff0*/  BPT.TRAP 0x1 ;  /* 0x000000040000795c */ /* 0x000fe20000300000 */
.L_x_30:
[----:B------:R-:W-:Y:S01]  /*4000*/  UIADD3 UR18, UR18, 0x1, URZ ;  /* 0x0000000112127890 */ /* 0x000fe2000fffe03f */
[C---:B------:R-:W-:Y:S01]  /*4010*/  ISETP.GT.AND P1, PT, R228.reuse, 0x1, PT ;  /* 0x00000001e400780c */ /* 0x040fe20003f24270 */
[----:B------:R-:W-:Y:S01]  /*4020*/  UIADD3 UR19, UR19, 0x1, URZ ;  /* 0x0000000113137890 */ /* 0x000fe2000fffe03f */
[----:B------:R-:W-:Y:S01]  /*4030*/  VIADD R228, R228, 0xffffffff ;  /* 0xffffffffe4e47836 */ /* 0x000fe20000000000 */
[----:B------:R-:W-:Y:S02]  /*4040*/  UISETP.NE.AND UP0, UPT, UR18, 0x3, UPT ;  /* 0x000000031200788c */ /* 0x000fe4000bf05270 */
[----:B------:R-:W-:Y:S02]  /*4050*/  UISETP.NE.AND UP1, UPT, UR19, 0x3, UPT ;  /* 0x000000031300788c */ /* 0x000fe4000bf25270 */
[----:B------:R-:W-:Y:S02]  /*4060*/  USEL UR8, URZ, 0x1, UP0 ;  /* 0x000000013f087887 */ /* 0x000fe40008000000 */
[----:B------:R-:W-:-:S02]  /*4070*/  USEL UR18, UR18, URZ, UP0 ;  /* 0x0000003f12127287 */ /* 0x000fc40008000000 */
[----:B------:R-:W-:Y:S02]  /*4080*/  USEL UR19, UR19, URZ, UP1 ;  /* 0x0000003f13137287 */ /* 0x000fe40008800000 */
[----:B------:R-:W-:Y:S01]  /*4090*/  LOP3.LUT R227, R227, UR8, RZ, 0x3c, !PT ;  /* 0x00000008e3e37c12 */ /* 0x000fe2000f8e3cff */
[----:B------:R-:W-:Y:S01]  /*40a0*/  UMOV UR8, 0x1 ;  /* 0x0000000100087882 */ /* 0x000fe20000000000 */
[----:B------:R-:W-:Y:S08]  /*40b0*/  @P1 BRA `(.L_x_31) ;  /* 0xffffffec00801947 */ /* 0x000ff0000383ffff */
.L_x_23:
[----:B------:R-:W-:-:S04]  /*40c0*/  UISETP.NE.AND UP0, UPT, UR6, URZ, UPT ;  /* 0x0000003f0600728c */ /* 0x000fc8000bf05270 */
[----:B------:R-:W-:-:S06]  /*40d0*/  USEL UR6, URZ, 0x1, !UP0 ;  /* 0x000000013f067887 */ /* 0x000fcc000c000000 */
[----:B------:R-:W-:-:S13]  /*40e0*/  ISETP.NE.AND P1, PT, RZ, UR6, PT ;  /* 0x00000006ff007c0c */ /* 0x000fda000bf25270 */
[----:B------:R-:W-:Y:S05]  /*40f0*/  @!P1 BRA `(.L_x_32) ;  /* 0x0000000c00dc9947 */ /* 0x000fea0003800000 */
[----:B------:R-:W4:Y:S04]  /*4100*/  LDL.LU R227, [R1+0x74] ;  /* 0x0000740001e37983 */ /* 0x000f280000300800 */
[----:B----4-:R4:W-:Y:S04]  /*4110*/  STL [R1+0x8c], R227 ;  /* 0x00008ce301007387 */ /* 0x0109e80000100800 */
[----:B----4-:R-:W4:Y:S04]  /*4120*/  LDL.LU R227, [R1+0x70] ;  /* 0x0000700001e37983 */ /* 0x010f280000300800 */
        /* <DEDUP_REMOVED lines=55> */
[----:B----4-:R-:W4:Y:S01]  /*44a0*/  LDL.LU R227, [R1] ;  /* 0x0000000001e37983 */ /* 0x010f220000300800 */
[----:B------:R-:W-:-:S02]  /*44b0*/  WARPGROUP.DEPBAR.LE gsb0, 0x0 ;  /* 0x00008000000079c5 */ /* 0x000fc40000010000 */
[----:B------:R-:W-:Y:S01]  /*44c0*/  FADD R226, R88, R226 ;  /* 0x000000e258e27221 */ /* 0x000fe20000000000 */
        /* <DEDUP_REMOVED lines=96> */
[----:B-----5:R-:W-:Y:S01]  /*4ad0*/  FADD R0, R57, R0 ;  /* 0x0000000039007221 */ /* 0x020fe20000000000 */
[----:B----4-:R-:W-:-:S05]  /*4ae0*/  FADD R227, R58, R227 ;  /* 0x000000e33ae37221 */ /* 0x010fca0000000000 */
[----:B------:R4:W-:Y:S04]  /*4af0*/  STL [R1], R227 ;  /* 0x000000e301007387 */ /* 0x0009e80000100800 */
[----:B----4-:R-:W4:Y:S02]  /*4b00*/  LDL.LU R227, [R1+0xfc] ;  /* 0x0000fc0001e37983 */ /* 0x010f240000300800 */
[----:B----4-:R-:W-:-:S05]  /*4b10*/  FADD R227, R59, R227 ;  /* 0x000000e33be37221 */ /* 0x010fca0000000000 */
[----:B------:R4:W-:Y:S04]  /*4b20*/  STL [R1+0x4], R227 ;  /* 0x000004e301007387 */ /* 0x0009e80000100800 */
        /* <DEDUP_REMOVED lines=83> */
[----:B------:R4:W-:Y:S02]  /*5060*/  STL [R1+0x74], R227 ;  /* 0x000074e301007387 */ /* 0x0009e40000100800 */
.L_x_32:
[----:B------:R-:W-:Y:S02]  /*5070*/  WARPGROUP.DEPBAR.LE gsb0, 0x0 ;  /* 0x00008000000079c5 */ /* 0x000fe40000010000 */
[----:B------:R-:W0:Y:S02]  /*5080*/  LDC R24, c[0x0][0x28c] ;  /* 0x0000a300ff187b82 */ /* 0x000e240000000800 */
[----:B0-----:R-:W-:-:S13]  /*5090*/  ISETP.GE.AND P1, PT, R24, 0x1, PT ;  /* 0x000000011800780c */ /* 0x001fda0003f26270 */
[----:B------:R-:W-:Y:S05]  /*50a0*/  @!P1 BRA `(.L_x_33) ;  /* 0x00000000005c9947 */ /* 0x000fea0003800000 */
[----:B------:R-:W-:-:S06]  /*50b0*/  UISETP.NE.AND UP0, UPT, UR23, 0x3, UPT ;  /* 0x000000031700788c */ /* 0x000fcc000bf05270 */
[----:B------:R-:W-:-:S13]  /*50c0*/  PLOP3.LUT P1, PT, PT, PT, UP0, 0x80, 0x0 ;  /* 0x000000000000781c */ /* 0x000fda0003f2f008 */
[----:B------:R-:W-:Y:S05]  /*50d0*/  @!P1 BRA `(.L_x_34) ;  /* 0x0000000000049947 */ /* 0x000fea0003800000 */
[----:B------:R-:W-:Y:S01]  /*50e0*/  BPT.TRAP 0x1 ;  /* 0x000000040000795c */ /* 0x000fe20000300000 */
.L_x_34:
[----:B------:R-:W-:Y:S04]  /*50f0*/  BSSY B0, `(.L_x_35) ;  /* 0x000000e000007945 */ /* 0x000fe80003800000 */
[----:B------:R-:W-:Y:S05]  /*5100*/  @!P0 BRA `(.L_x_36) ;  /* 0x0000000000308947 */ /* 0x000fea0003800000 */
[----:B----4-:R-:W4:Y:S01]  /*5110*/  LDL R227, [R1+0x78] ;  /* 0x0000780001e37983 */ /* 0x010f220000100800 */
[----:B------:R-:W-:-:S04]  /*5120*/  UISETP.LT.AND UP0, UPT, UR12, 0x1, UPT ;  /* 0x000000010c00788c */ /* 0x000fc8000bf01270 */
[----:B------:R-:W-:-:S04]  /*5130*/  USEL UR8, UR12, 0x1, UP0 ;  /* 0x000000010c087887 */ /* 0x000fc80008000000 */
[----:B------:R-:W-:-:S04]  /*5140*/  UIADD3 UR8, UR5, UR12, -UR8 ;  /* 0x0000000c05087290 */ /* 0x000fc8000fffe808 */
[----:B------:R-:W-:-:S04]  /*5150*/  UIMAD.WIDE.U32 UR6, UR8, -0x55555555, URZ ;  /* 0xaaaaaaab080678a5 */ /* 0x000fc8000f8e003f */
[----:B------:R-:W-:-:S04]  /*5160*/  USHF.R.U32.HI UR6, URZ, 0x1, UR7 ;  /* 0x000000013f067899 */ /* 0x000fc80008011607 */
[----:B------:R-:W-:-:S04]  /*5170*/  UIMAD UR8, UR6, -0x3, UR8 ;  /* 0xfffffffd060878a4 */ /* 0x000fc8000f8e0208 */
[----:B------:R-:W-:-:S04]  /*5180*/  ULEA UR8, UR8, UR14, 0x3 ;  /* 0x0000000e08087291 */ /* 0x000fc8000f8e183f */
[----:B------:R-:W-:-:S06]  /*5190*/  UIADD3 UR8, UR8, 0x18, URZ ;  /* 0x0000001808087890 */ /* 0x000fcc000fffe03f */
[----:B------:R-:W-:-:S05]  /*51a0*/  IMAD.U32 R24, RZ, RZ, UR8 ;  /* 0x00000008ff187e24 */ /* 0x000fca000f8e00ff */
[----:B----4-:R-:W-:-:S04]  /*51b0*/  PRMT R24, R227, 0x654, R24 ;  /* 0x00000654e3187816 */ /* 0x010fc80000000018 */
[----:B------:R0:W-:Y:S03]  /*51c0*/  SYNCS.ARRIVE.TRANS64.RED.A1T0 RZ, [R24+URZ], RZ ;  /* 0x000000ff18ff79a7 */ /* 0x0001e6000810043f */
.L_x_36:
[----:B------:R-:W-:Y:S05]  /*51d0*/  BSYNC B0 ;  /* 0x0000000000007941 */ /* 0x000fea0003800000 */
.L_x_35:
[----:B------:R-:W-:-:S06]  /*51e0*/  UISETP.GT.U32.AND UP0, UPT, UR13, 0x1, UPT ;  /* 0x000000010d00788c */ /* 0x000fcc000bf04070 */
[----:B------:R-:W-:-:S13]  /*51f0*/  PLOP3.LUT P1, PT, PT, PT, UP0, 0x80, 0x0 ;  /* 0x000000000000781c */ /* 0x000fda0003f2f008 */
[----:B------:R-:W-:Y:S05]  /*5200*/  @P1 BRA `(.L_x_33) ;  /* 0x0000000000041947 */ /* 0x000fea0003800000 */
[----:B------:R-:W-:Y:S01]  /*5210*/  BPT.TRAP 0x1 ;  /* 0x000000040000795c */ /* 0x000fe20000300000 */
.L_x_33:
[----:B------:R0:W-:Y:S01]  /*5220*/  STL [R1+0x90], R2 ;  /* 0x0000900201007387 */ /* 0x0001e20000100800 */
[----:B------:R-:W1:Y:S01]  /*5230*/  LDC R29, c[0x0][0x288] ;  /* 0x0000a200ff1d7b82 */ /* 0x000e620000000800 */
[----:B------:R-:W-:Y:S02]  /*5240*/  UIADD3 UR9, UR12, UR5, URZ ;  /* 0x000000050c097290 */ /* 0x000fe4000fffe03f */
[----:B------:R-:W-:Y:S01]  /*5250*/  USHF.R.S32.HI UR10, URZ, 0x1f, UR22 ;  /* 0x0000001f3f0a7899 */ /* 0x000fe20008011416 */
[----:B------:R-:W-:Y:S01]  /*5260*/  ULDC.64 UR6, c[0x0][0x5d0] ;  /* 0x0001740000067ab9 */ /* 0x000fe20000000a00 */
[----:B------:R-:W-:Y:S01]  /*5270*/  ULDC UR11, c[0x0][0x284] ;  /* 0x0000a100000b7ab9 */ /* 0x000fe20000000800 */
[----:B0-----:R-:W2:Y:S04]  /*5280*/  LDL.LU R2, [R1+0x84] ;  /* 0x0000840001027983 */ /* 0x001ea80000300800 */
[----:B-----5:R0:W-:Y:S04]  /*5290*/  STL [R1+0x8c], R0 ;  /* 0x00008c0001007387 */ /* 0x0201e80000100800 */
[----:B----4-:R-:W4:Y:S01]  /*52a0*/  LDL.LU R227, [R1+0x88] ;  /* 0x0000880001e37983 */ /* 0x010f220000300800 */
[----:B0-----:R-:W0:Y:S02]  /*52b0*/  S2R R0, SR_TID.X ;  /* 0x0000000000007919 */ /* 0x001e240000002100 */
[----:B0-----:R-:W-:-:S02]  /*52c0*/  SHF.R.U32.HI R24, RZ, 0x2, R0 ;  /* 0x00000002ff187819 */ /* 0x001fc40000011600 */
[----:B------:R-:W-:Y:S02]  /*52d0*/  LOP3.LUT R26, R0, 0x60, RZ, 0xc0, !PT ;  /* 0x00000060001a7812 */ /* 0x000fe400078ec0ff */
[----:B------:R-:W-:Y:S02]  /*52e0*/  SHF.R.U32.HI R27, RZ, 0x7, R0 ;  /* 0x00000007ff1b7819 */ /* 0x000fe40000011600 */
[----:B------:R-:W-:Y:S02]  /*52f0*/  LOP3.LUT R25, R24, 0x7, RZ, 0xc0, !PT ;  /* 0x0000000718197812 */ /* 0x000fe400078ec0ff */
[----:B------:R-:W-:Y:S02]  /*5300*/  SHF.R.U32.HI R28, RZ, 0x1, R26 ;  /* 0x00000001ff1c7819 */ /* 0x000fe4000001161a */
[----:B------:R-:W-:Y:S02]  /*5310*/  LOP3.LUT R24, R27, 0x1, RZ, 0xc0, !PT ;  /* 0x000000011b187812 */ /* 0x000fe400078ec0ff */
[----:B------:R-:W-:Y:S01]  /*5320*/  IADD3 R27, RZ, -R28, -R25 ;  /* 0x8000001cff1b7210 */ /* 0x000fe20007ffe819 */
[----:B------:R-:W-:-:S02]  /*5330*/  IMAD.SHL.U32 R32, R0, 0x2, RZ ;  /* 0x0000000200207824 */ /* 0x000fc400078e00ff */
[C---:B------:R-:W-:Y:S02]  /*5340*/  IMAD.SHL.U32 R26, R24.reuse, 0x40, RZ ;  /* 0x00000040181a7824 */ /* 0x040fe400078e00ff */
[----:B------:R-:W-:Y:S01]  /*5350*/  IMAD R42, R24, -0x40, R27 ;  /* 0xffffffc0182a7824 */ /* 0x000fe200078e021b */
[----:B------:R-:W-:Y:S01]  /*5360*/  LOP3.LUT R24, R0, 0x3, RZ, 0xc0, !PT ;  /* 0x0000000300187812 */ /* 0x000fe200078ec0ff */
[----:B--2---:R-:W-:Y:S02]  /*5370*/  IMAD.SHL.U32 R41, R2, 0x80, RZ ;  /* 0x0000008002297824 */ /* 0x004fe400078e00ff */
[----:B------:R0:W5:Y:S04]  /*5380*/  LDL.LU R2, [R1+0x90] ;  /* 0x0000900001027983 */ /* 0x0001680000300800 */
[----:B------:R0:W5:Y:S01]  /*5390*/  LDL.LU R0, [R1+0x8c] ;  /* 0x00008c0001007983 */ /* 0x0001620000300800 */
[----:B------:R-:W-:Y:S01]  /*53a0*/  LOP3.LUT R43, R26, 0x40, R25, 0xe2, !PT ;  /* 0x000000401a2b7812 */ /* 0x000fe200078ee219 */
[----:B----4-:R-:W-:Y:S01]  /*53b0*/  IMAD.SHL.U32 R25, R227, 0x100, RZ ;  /* 0x00000100e3197824 */ /* 0x010fe200078e00ff */
[----:B------:R-:W-:Y:S01]  /*53c0*/  UISETP.GT.U32.AND UP0, UPT, UR9, 0x2, UPT ;  /* 0x000000020900788c */ /* 0x000fe2000bf04070 */
[C---:B-1----:R-:W-:Y:S01]  /*53d0*/  ISETP.GE.AND P1, PT, R41.reuse, R29, PT ;  /* 0x0000001d2900720c */ /* 0x042fe20003f26270 */
[----:B------:R-:W-:Y:S01]  /*53e0*/  UIMAD UR5, UR10, UR6, URZ ;  /* 0x000000060a0572a4 */ /* 0x000fe2000f8e023f */
[----:B------:R-:W-:Y:S01]  /*53f0*/  LOP3.LUT R32, R41, 0x6, R32, 0xf8, !PT ;  /* 0x0000000629207812 */ /* 0x000fe200078ef820 */
[----:B------:R-:W-:Y:S01]  /*5400*/  UISETP.LT.U32.AND UP0, UPT, UR12, 0x3, UP0 ;  /* 0x000000030c00788c */ /* 0x000fe20008701070 */
[----:B------:R-:W-:Y:S01]  /*5410*/  ISETP.GE.OR P1, PT, R25, UR11, P1 ;  /* 0x0000000b19007c0c */ /* 0x000fe20008f26670 */
[----:B------:R-:W-:Y:S01]  /*5420*/  UISETP.GE.U32.AND UP1, UPT, UR12, 0x3, UPT ;  /* 0x000000030c00788c */ /* 0x000fe2000bf26070 */
[----:B------:R-:W-:Y:S01]  /*5430*/  IMAD.U32 R27, RZ, RZ, UR6 ;  /* 0x00000006ff1b7e24 */ /* 0x000fe2000f8e00ff */
[----:B------:R-:W-:Y:S01]  /*5440*/  UIMAD UR8, UR22, UR7, UR5 ;  /* 0x00000007160872a4 */ /* 0x000fe2000f8e0205 */
[----:B------:R-:W-:Y:S01]  /*5450*/  SHF.R.S32.HI R33, RZ, 0x1f, R32 ;  /* 0x0000001fff217819 */ /* 0x000fe20000011420 */
[----:B------:R-:W-:-:S02]  /*5460*/  UIMAD.WIDE.U32 UR6, UR9, -0x55555555, URZ ;  /* 0xaaaaaaab090678a5 */ /* 0x000fc4000f8e003f */
[----:B------:R-:W-:Y:S02]  /*5470*/  USEL UR5, URZ, 0x1, !UP0 ;  /* 0x000000013f057887 */ /* 0x000fe4000c000000 */
[----:B------:R-:W-:Y:S01]  /*5480*/  USHF.R.U32.HI UR6, URZ, 0x1, UR7 ;  /* 0x000000013f067899 */ /* 0x000fe20008011607 */
[----:B------:R-:W-:Y:S01]  /*5490*/  IMAD.WIDE.U32 R26, R27, UR22, R32 ;  /* 0x000000161b1a7c25 */ /* 0x000fe2000f8e0020 */
[----:B------:R-:W-:Y:S01]  /*54a0*/  ULOP3.LUT UR4, UR4, UR5, URZ, 0x3c, !UPT ;  /* 0x0000000504047292 */ /* 0x000fe2000f8e3c3f */
[----:B------:R-:W-:Y:S02]  /*54b0*/  IADD3 R42, -R25, UR11, R42 ;  /* 0x0000000b192a7c10 */ /* 0x000fe4000fffe12a */
[----:B------:R-:W-:Y:S01]  /*54c0*/  IMAD.WIDE R38, R227, 0x100, RZ ;  /* 0x00000100e3267825 */ /* 0x000fe200078e02ff */
[----:B------:R-:W-:Y:S02]  /*54d0*/  UIMAD UR5, UR6, -0x3, UR9 ;  /* 0xfffffffd060578a4 */ /* 0x000fe4000f8e0209 */
[----:B------:R-:W-:Y:S01]  /*54e0*/  @UP1 ULOP3.LUT UR4, UR4, 0x1, UR6, 0x78, !UPT ;  /* 0x0000000104041892 */ /* 0x000fe2000f8e7806 */
[----:B------:R-:W-:-:S02]  /*54f0*/  IMAD R24, R24, -0x2, R29 ;  /* 0xfffffffe18187824 */ /* 0x000fc400078e021d */
[----:B------:R-:W-:Y:S01]  /*5500*/  VIADD R27, R27, UR8 ;  /* 0x000000081b1b7c36 */ /* 0x000fe20008000000 */
[----:B------:R-:W-:Y:S01]  /*5510*/  LOP3.LUT R43, R38, R43, R28, 0xfe, !PT ;  /* 0x0000002b262b7212 */ /* 0x000fe200078efe1c */
[----:B------:R-:W-:Y:S02]  /*5520*/  IMAD.IADD R41, R24, 0x1, -R41 ;  /* 0x0000000118297824 */ /* 0x000fe400078e0a29 */
[----:B------:R-:W-:Y:S01]  /*5530*/  IMAD.MOV.U32 R40, RZ, RZ, -0x1 ;  /* 0xffffffffff287424 */ /* 0x000fe200078e00ff */
[----:B0-----:R-:W-:Y:S06]  /*5540*/  @P1 BRA `(.L_x_37) ;  /* 0x0000008c00fc1947 */ /* 0x001fec0003800000 */
[----:B------:R-:W0:Y:S01]  /*5550*/  LDC.64 R28, c[0x0][0x5c8] ;  /* 0x00017200ff1c7b82 */ /* 0x000e220000000a00 */
[----:B------:R-:W-:Y:S01]  /*5560*/  ULDC.64 UR6, c[0x0][0x5c0] ;  /* 0x0001700000067ab9 */ /* 0x000fe20000000a00 */
[----:B------:R-:W-:Y:S01]  /*5570*/  BSSY B0, `(.L_x_37) ;  /* 0x00008fc000007945 */ /* 0x000fe20003800000 */
[-C--:B0-----:R-:W-:Y:S01]  /*5580*/  IMAD R24, R39, R28.reuse, RZ ;  /* 0x0000001c27187224 */ /* 0x081fe200078e02ff */
[----:B------:R-:W-:Y:S01]  /*5590*/  SHF.L.U64.HI R34, R28, 0x3, R29 ;  /* 0x000000031c227819 */ /* 0x000fe2000001021d */
[----:B------:R-:W-:-:S04]  /*55a0*/  IMAD.WIDE.U32 R26, R43, R28, R26 ;  /* 0x0000001c2b1a7225 */ /* 0x000fc800078e001a */
[----:B------:R-:W-:Y:S01]  /*55b0*/  IMAD R25, R43, R29, R24 ;  /* 0x0000001d2b197224 */ /* 0x000fe200078e0218 */
[C---:B------:R-:W-:Y:S01]  /*55c0*/  LEA R30, P2, R28.reuse, R26, 0x7 ;  /* 0x0000001a1c1e7211 */ /* 0x040fe200078438ff */
[----:B------:R-:W-:Y:S01]  /*55d0*/  IMAD.SHL.U32 R31, R28, 0x8, RZ ;  /* 0x000000081c1f7824 */ /* 0x000fe200078e00ff */
[----:B------:R-:W-:Y:S01]  /*55e0*/  IADD3 R24, P1, R26, UR6, RZ ;  /* 0x000000061a187c10 */ /* 0x000fe2000ff3e0ff */
[----:B------:R-:W-:-:S03]  /*55f0*/  IMAD.IADD R27, R27, 0x1, R25 ;  /* 0x000000011b1b7824 */ /* 0x000fc600078e0219 */
[----:B------:R-:W-:Y:S02]  /*5600*/  IADD3 R26, P5, P6, R26, UR6, R31 ;  /* 0x000000061a1a7c10 */ /* 0x000fe4000febe01f */
[----:B------:R-:W-:Y:S02]  /*5610*/  LEA.HI.X R29, R28, R27, R29, 0x7, P2 ;  /* 0x0000001b1c1d7211 */ /* 0x000fe400010f3c1d */
[C---:B------:R-:W-:Y:S02]  /*5620*/  IADD3.X R25, R27.reuse, UR7, RZ, P1, !PT ;  /* 0x000000071b197c10 */ /* 0x040fe40008ffe4ff */
[----:B------:R-:W-:Y:S02]  /*5630*/  IADD3.X R27, R27, UR7, R34, P5, P6 ;  /* 0x000000071b1b7c10 */ /* 0x000fe4000afec422 */
[----:B------:R-:W-:Y:S02]  /*5640*/  FSETP.NEU.AND P5, PT, RZ, UR21, PT ;  /* 0x00000015ff007c0b */ /* 0x000fe4000bfad000 */
[----:B------:R-:W-:-:S02]  /*5650*/  IADD3 R28, P1, P2, R30, UR6, R31 ;  /* 0x000000061e1c7c10 */ /* 0x000fc4000fa3e01f */
[----:B------:R-:W-:-:S04]  /*5660*/  IADD3 R30, P3, R30, UR6, RZ ;  /* 0x000000061e1e7c10 */ /* 0x000fc8000ff7e0ff */
[C---:B------:R-:W-:Y:S02]  /*5670*/  IADD3.X R31, R29.reuse, UR7, RZ, P3, !PT ;  /* 0x000000071d1f7c10 */ /* 0x040fe40009ffe4ff */
[----:B------:R-:W-:-:S03]  /*5680*/  IADD3.X R29, R29, UR7, R34, P1, P2 ;  /* 0x000000071d1d7c10 */ /* 0x000fc60008fe4422 */
[----:B------:R-:W-:Y:S05]  /*5690*/  @!P5 BRA `(.L_x_38) ;  /* 0x0000006c001cd947 */ /* 0x000fea0003800000 */
[----:B------:R-:W-:Y:S01]  /*56a0*/  ULDC.64 UR8, c[0x0][0x5b8] ;  /* 0x00016e0000087ab9 */ /* 0x000fe20000000a00 */
[----:B------:R-:W-:Y:S01]  /*56b0*/  ISETP.GE.AND P1, PT, R42, 0x1, PT ;  /* 0x000000012a00780c */ /* 0x000fe20003f26270 */
[----:B------:R-:W-:Y:S02]  /*56c0*/  UIMAD UR6, UR10, UR8, URZ ;  /* 0x000000080a0672a4 */ /* 0x000fe4000f8e023f */
[----:B------:R-:W-:Y:S01]  /*56d0*/  IMAD.U32 R35, RZ, RZ, UR8 ;  /* 0x00000008ff237e24 */ /* 0x000fe2000f8e00ff */
[----:B------:R-:W-:Y:S01]  /*56e0*/  BSSY B1, `(.L_x_39) ;  /* 0x0000010000017945 */ /* 0x000fe20003800000 */
[----:B------:R-:W-:Y:S01]  /*56f0*/  ISETP.LT.OR P5, PT, R41, 0x1, !P1 ;  /* 0x000000012900780c */ /* 0x000fe20004fa1670 */
[----:B------:R-:W-:Y:S02]  /*5700*/  UIMAD UR6, UR22, UR9, UR6 ;  /* 0x00000009160672a4 */ /* 0x000fe4000f8e0206 */
[----:B------:R-:W-:Y:S01]  /*5710*/  IMAD.WIDE.U32 R32, R35, UR22, R32 ;  /* 0x0000001623207c25 */ /* 0x000fe2000f8e0020 */
[----:B------:R-:W-:-:S03]  /*5720*/  ULDC.64 UR8, c[0x0][0x5a8] ;  /* 0x00016a0000087ab9 */ /* 0x000fc60000000a00 */
[----:B------:R-:W-:Y:S02]  /*5730*/  IMAD.MOV.U32 R36, RZ, RZ, R32 ;  /* 0x000000ffff247224 */ /* 0x000fe400078e0020 */
[----:B------:R-:W-:Y:S01]  /*5740*/  VIADD R37, R33, UR6 ;  /* 0x0000000621257c36 */ /* 0x000fe20008000000 */
[----:B------:R-:W-:Y:S02]  /*5750*/  ULDC.64 UR6, c[0x0][0x5b0] ;  /* 0x00016c0000067ab9 */ /* 0x000fe40000000a00 */
[----:B------:R-:W-:Y:S02]  /*5760*/  IMAD R34, R39, UR6, RZ ;  /* 0x0000000627227c24 */ /* 0x000fe4000f8e02ff */
[----:B------:R-:W-:-:S04]  /*5770*/  IMAD.WIDE.U32 R32, R43, UR6, R36 ;  /* 0x000000062b207c25 */ /* 0x000fc8000f8e0024 */
[--C-:B------:R-:W-:Y:S01]  /*5780*/  IMAD R35, R43, UR7, R34.reuse ;  /* 0x000000072b237c24 */ /* 0x100fe2000f8e0222 */
[----:B------:R-:W-:Y:S02]  /*5790*/  IADD3 R32, P2, R32, UR8, RZ ;  /* 0x0000000820207c10 */ /* 0x000fe4000ff5e0ff */
[----:B------:R-:W-:Y:S02]  /*57a0*/  PRMT R34, RZ, 0x7610, R34 ;  /* 0x00007610ff227816 */ /* 0x000fe40000000022 */
[----:B------:R-:W-:Y:S01]  /*57b0*/  IADD3.X R33, R33, UR9, R35, P2, !PT ;  /* 0x0000000921217c10 */ /* 0x000fe200097fe423 */
[----:B------:R-:W-:Y:S08]  /*57c0*/  @P5 BRA `(.L_x_40) ;  /* 0x0000000000045947 */ /* 0x000ff00003800000 */
[----:B------:R0:W5:Y:S02]  /*57d0*/  LDG.E.U8 R34, desc[UR16][R32.64] ;  /* 0x0000001020227981 */ /* 0x000164000c1e1100 */
.L_x_40:
[----:B------:R-:W-:Y:S05]  /*57e0*/  BSYNC B1 ;  /* 0x0000000000017941 */ /* 0x000fea0003800000 */
.L_x_39:
[----:B-----5:R-:W-:Y:S01]  /*57f0*/  LOP3.LUT R34, R34, 0xff, RZ, 0xc0, !PT ;  /* 0x000000ff22227812 */ /* 0x020fe200078ec0ff */
[----:B------:R-:W-:Y:S01]  /*5800*/  BSSY B1, `(.L_x_41) ;  /* 0x000000b000017945 */ /* 0x000fe20003800000 */
[----:B------:R-:W-:Y:S02]  /*5810*/  ISETP.LT.OR P3, PT, R41, 0x2, !P1 ;  /* 0x000000022900780c */ /* 0x000fe40004f61670 */
[----:B------:R-:W-:-:S05]  /*5820*/  F2FP.F16.E4M3.UNPACK_B R34, R34 ;  /* 0x00000022ff22723e */ /* 0x000fca00020006ff */
[----:B------:R-:W-:-:S05]  /*5830*/  HADD2.F32 R34, -RZ, R34.H0_H0 ;  /* 0x20000022ff227230 */ /* 0x000fca0000004100 */
[----:B------:R-:W-:Y:S01]  /*5840*/  FMUL R35, R34, UR21 ;  /* 0x0000001522237c20 */ /* 0x000fe20008400000 */
[----:B------:R-:W-:-:S03]  /*5850*/  PRMT R34, RZ, 0x7610, R34 ;  /* 0x00007610ff227816 */ /* 0x000fc60000000022 */
[----:B------:R-:W-:-:S05]  /*5860*/  FFMA R35, R226, UR20, R35 ;  /* 0x00000014e2237c23 */ /* 0x000fca0008000023 */
[----:B------:R-:W-:-:S05]  /*5870*/  F2FP.SATFINITE.E4M3.F32.PACK_AB_MERGE_C R35, RZ, R35, RZ ;  /* 0x00000023ff23723e */ /* 0x000fca00048070ff */
[----:B------:R1:W-:Y:S01]  /*5880*/  @!P5 STG.E.U8 desc[UR16][R24.64], R35 ;  /* 0x000000231800d986 */ /* 0x0003e2000c101110 */
[----:B------:R-:W-:Y:S05]  /*5890*/  @P3 BRA `(.L_x_42) ;  /* 0x0000000000043947 */ /* 0x000fea0003800000 */
[----:B------:R2:W5:Y:S02]  /*58a0*/  LDG.E.U8 R34, desc[UR16][R32.64+0x1] ;  /* 0x0000011020227981 */ /* 0x000564000c1e1100 */
.L_x_42:
[----:B------:R-:W-:Y:S05]  /*58b0*/  BSYNC B1 ;  /* 0x0000000000017941 */ /* 0x000fea0003800000 */
.L_x_41:
[----:B-----5:R-:W-:Y:S01]  /*58c0*/  LOP3.LUT R34, R34, 0xff, RZ, 0xc0, !PT ;  /* 0x000000ff22227812 */ /* 0x020fe200078ec0ff */
[----:B------:R-:W-:Y:S01]  /*58d0*/  BSSY B1, `(.L_x_43) ;  /* 0x0000013000017945 */ /* 0x000fe20003800000 */
[----:B------:R-:W-:Y:S02]  /*58e0*/  IADD3 R45, P2, R43, 0x8, RZ ;  /* 0x000000082b2d7810 */ /* 0x000fe40007f5e0ff */
[----:B------:R-:W-:-:S03]  /*58f0*/  F2FP.F16.E4M3.UNPACK_B R34, R34 ;  /* 0x00000022ff22723e */ /* 0x000fc600020006ff */
[----:B-1----:R-:W-:Y:S01]  /*5900*/  IMAD.X R35, RZ, RZ, R39, P2 ;  /* 0x000000ffff237224 */ /* 0x002fe200010e0627 */
[----:B------:R-:W-:Y:S01]  /*5910*/  ISETP.GE.AND P2, PT, R42, 0x9, PT ;  /* 0x000000092a00780c */ /* 0x000fe20003f46270 */
[----:B------:R-:W-:Y:S02]  /*5920*/  HADD2.F32 R34, -RZ, R34.H0_H0 ;  /* 0x20000022ff227230 */ /* 0x000fe40000004100 */
[----:B------:R-:W-:Y:S01]  /*5930*/  IMAD R46, R35, UR6, RZ ;  /* 0x00000006232e7c24 */ /* 0x000fe2000f8e02ff */
[----:B------:R-:W-:Y:S02]  /*5940*/  ISETP.LT.OR P5, PT, R41, 0x1, !P2 ;  /* 0x000000012900780c */ /* 0x000fe400057a1670 */
[----:B------:R-:W-:Y:S01]  /*5950*/  FMUL R44, R34, UR21 ;  /* 0x00000015222c7c20 */ /* 0x000fe20008400000 */
[----:B------:R-:W-:-:S04]  /*5960*/  IMAD.WIDE.U32 R34, R45, UR6, R36 ;  /* 0x000000062d227c25 */ /* 0x000fc8000f8e0024 */
[----:B------:R-:W-:Y:S01]  /*5970*/  FFMA R44, R225, UR20, R44 ;  /* 0x00000014e12c7c23 */ /* 0x000fe2000800002c */
[----:B------:R-:W-:Y:S01]  /*5980*/  IMAD R45, R45, UR7, R46 ;  /* 0x000000072d2d7c24 */ /* 0x000fe2000f8e022e */
[----:B------:R-:W-:-:S03]  /*5990*/  IADD3 R34, P6, R34, UR8, RZ ;  /* 0x0000000822227c10 */ /* 0x000fc6000ffde0ff */
[----:B------:R-:W-:Y:S02]  /*59a0*/  F2FP.SATFINITE.E4M3.F32.PACK_AB_MERGE_C R47, RZ, R44, RZ ;  /* 0x0000002cff2f723e */ /* 0x000fe400048070ff */
[----:B------:R-:W-:Y:S02]  /*59b0*/  IADD3.X R35, R35, UR9, R45, P6, !PT ;  /* 0x0000000923237c10 */ /* 0x000fe4000b7fe42d */
[----:B------:R-:W-:Y:S01]  /*59c0*/  PRMT R44, RZ, 0x7610, R44 ;  /* 0x00007610ff2c7816 */ /* 0x000fe2000000002c */
[----:B------:R1:W-:Y:S01]  /*59d0*/  @!P3 STG.E.U8 desc[UR16][R24.64+0x1], R47 ;  /* 0x0000012f1800b986 */ /* 0x0003e2000c101110 */
[----:B------:R-:W-:Y:S05]  /*59e0*/  @P5 BRA `(.L_x_44) ;  /* 0x0000000000045947 */ /* 0x000fea0003800000 */
[----:B------:R4:W5:Y:S02]  /*59f0*/  LDG.E.U8 R44, desc[UR16][R34.64] ;  /* 0x00000010222c7981 */ /* 0x000964000c1e1100 */
.L_x_44:
[----:B------:R-:W-:Y:S05]  /*5a00*/  BSYNC B1 ;  /* 0x0000000000017941 */ /* 0x000fea0003800000 */
.L_x_43:
        /* <DEDUP_REMOVED lines=12> */
.L_x_46:
[----:B------:R-:W-:Y:S05]  /*5ad0*/  BSYNC B1 ;  /* 0x0000000000017941 */ /* 0x000fea0003800000 */
.L_x_45:
[----:B-----5:R-:W-:Y:S01]  /*5ae0*/  LOP3.LUT R44, R44, 0xff, RZ, 0xc0, !PT ;  /* 0x000000ff2c2c7812 */ /* 0x020fe200078ec0ff */
[----:B------:R-:W-:Y:S01]  /*5af0*/  BSSY B1, `(.L_x_47) ;  /* 0x000000b000017945 */ /* 0x000fe20003800000 */
[----:B------:R-:W-:Y:S02]  /*5b00*/  ISETP.LT.OR P5, PT, R41, 0x9, !P1 ;  /* 0x000000092900780c */ /* 0x000fe40004fa1670 */
[----:B------:R-:W-:-:S05]  /*5b10*/  F2FP.F16.E4M3.UNPACK_B R44, R44 ;  /* 0x0000002cff2c723e */ /* 0x000fca00020006ff */
[----:B------:R-:W-:-:S05]  /*5b20*/  HADD2.F32 R44, -RZ, R44.H0_H0 ;  /* 0x2000002cff2c7230 */ /* 0x000fca0000004100 */
[----:B------:R-:W-:-:S04]  /*5b30*/  FMUL R44, R44, UR21 ;  /* 0x000000152c2c7c20 */ /* 0x000fc80008400000 */
[----:B------:R-:W-:-:S05]  /*5b40*/  FFMA R44, R223, UR20, R44 ;  /* 0x00000014df2c7c23 */ /* 0x000fca000800002c */
[----:B0-----:R-:W-:Y:S02]  /*5b50*/  F2FP.SATFINITE.E4M3.F32.PACK_AB_MERGE_C R45, RZ, R44, RZ ;  /* 0x0000002cff2d723e */ /* 0x001fe400048070ff */
[----:B------:R-:W-:-:S03]  /*5b60*/  PRMT R44, RZ, 0x7610, R44 ;  /* 0x00007610ff2c7816 */ /* 0x000fc6000000002c */
[----:B------:R0:W-:Y:S01]  /*5b70*/  @!P3 STG.E.U8 desc[UR16][R26.64+0x1], R45 ;  /* 0x0000012d1a00b986 */ /* 0x0001e2000c101110 */
[----:B------:R-:W-:Y:S05]  /*5b80*/  @P5 BRA `(.L_x_48) ;  /* 0x0000000000045947 */ /* 0x000fea0003800000 */
[----:B------:R0:W5:Y:S02]  /*5b90*/  LDG.E.U8 R44, desc[UR16][R32.64+0x8] ;  /* 0x00000810202c7981 */ /* 0x000164000c1e1100 */
.L_x_48:
[----:B------:R-:W-:Y:S05]  /*5ba0*/  BSYNC B1 ;  /* 0x0000000000017941 */ /* 0x000fea0003800000 */
.L_x_47:
[----:B-----5:R-:W-:Y:S01]  /*5bb0*/  LOP3.LUT R44, R44, 0xff, RZ, 0xc0, !PT ;  /* 0x000000ff2c2c7812 */ /* 0x020fe200078ec0ff */
[----:B------:R-:W-:Y:S01]  /*5bc0*/  BSSY B1, `(.L_x_49) ;  /* 0x000000b000017945 */ /* 0x000fe20003800000 */
[----:B------:R-:W-:Y:S02]  /*5bd0*/  ISETP.LT.OR P3, PT, R41, 0xa, !P1 ;  /* 0x0000000a2900780c */ /* 0x000fe40004f61670 */
[----:B------:R-:W-:-:S05]  /*5be0*/  F2FP.F16.E4M3.UNPACK_B R44, R44 ;  /* 0x0000002cff2c723e */ /* 0x000fca00020006ff */
[----:B------:R-:W-:-:S05]  /*5bf0*/  HADD2.F32 R44, -RZ, R44.H0_H0 ;  /* 0x2000002cff2c7230 */ /* 0x000fca0000004100 */
[----:B0-----:R-:W-:Y:S01]  /*5c00*/  FMUL R45, R44, UR21 ;  /* 0x000000152c2d7c20 */ /* 0x001fe20008400000 */
[----:B------:R-:W-:-:S03]  /*5c10*/  PRMT R44, RZ, 0x7610, R44 ;  /* 0x00007610ff2c7816 */ /* 0x000fc6000000002c */
[----:B------:R-:W-:-:S05]  /*5c20*/  FFMA R45, R222, UR20, R45 ;  /* 0x00000014de2d7c23 */ /* 0x000fca000800002d */
[----:B------:R-:W-:-:S05]  /*5c30*/  F2FP.SATFINITE.E4M3.F32.PACK_AB_MERGE_C R45, RZ, R45, RZ ;  /* 0x0000002dff2d723e */ /* 0x000fca00048070ff */
[----:B------:R0:W-:Y:S01]  /*5c40*/  @!P5 STG.E.U8 desc[UR16][R24.64+0x8], R45 ;  /* 0x0000082d1800d986 */ /* 0x0001e2000c101110 */
[----:B------:R-:W-:Y:S05]  /*5c50*/  @P3 BRA `(.L_x_50) ;  /* 0x0000000000043947 */ /* 0x000fea0003800000 */
[----:B------:R0:W5:Y:S02]  /*5c60*/  LDG.E.U8 R44, desc[UR16][R32.64+0x9] ;  /* 0x00000910202c7981 */ /* 0x000164000c1e1100 */
.L_x_50:
[----:B------:R-:W-:Y:S05]  /*5c70*/  BSYNC B1 ;  /* 0x0000000000017941 */ /* 0x000fea0003800000 */
.L_x_49:
        /* <DEDUP_REMOVED lines=12> */
.L_x_52:
[----:B------:R-:W-:Y:S05]  /*5d40*/  BSYNC B1 ;  /* 0x0000000000017941 */ /* 0x000fea0003800000 */
.L_x_51:
        /* <DEDUP_REMOVED lines=12> */
.L_x_54:
[----:B------:R-:W-:Y:S05]  /*5e10*/  BSYNC B1 ;  /* 0x0000000000017941 */ /* 0x000fea0003800000 */
.L_x_53:
        /* <DEDUP_REMOVED lines=12> */
.L_x_56:
[----:B------:R-:W-:Y:S05]  /*5ee0*/  BSYNC B1 ;  /* 0x0000000000017941 */ /* 0x000fea0003800000 */
.L_x_55:
        /* <DEDUP_REMOVED lines=12> */
.L_x_58:
[----:B------:R-:W-:Y:S05]  /*5fb0*/  BSYNC B1 ;  /* 0x0000000000017941 */ /* 0x000fea0003800000 */
.L_x_57:
        /* <DEDUP_REMOVED lines=12> */
.L_x_60:
[----:B------:R-:W-:Y:S05]  /*6080*/  BSYNC B1 ;  /* 0x0000000000017941 */ /* 0x000fea0003800000 */
.L_x_59:
        /* <DEDUP_REMOVED lines=12> */
.L_x_62:
[----:B------:R-:W-:Y:S05]  /*6150*/  BSYNC B1 ;  /* 0x0000000000017941 */ /* 0x000fea0003800000 */
.L_x_61:
        /* <DEDUP_REMOVED lines=12> */
.L_x_64:
[----:B------:R-:W-:Y:S05]  /*6220*/  BSYNC B1 ;  /* 0x0000000000017941 */ /* 0x000fea0003800000 */
.L_x_63:
        /* <DEDUP_REMOVED lines=12> */
.L_x_66:
[----:B------:R-:W-:Y:S05]  /*62f0*/  BSYNC B1 ;  /* 0x0000000000017941 */ /* 0x000fea0003800000 */
.L_x_65:
        /* <DEDUP_REMOVED lines=12> */
.L_x_68:
[----:B------:R-:W-:Y:S05]  /*63c0*/  BSYNC B1 ;  /* 0x0000000000017941 */ /* 0x000fea0003800000 */
.L_x_67:
        /* <DEDUP_REMOVED lines=12> */
.L_x_70:
[----:B------:R-:W-:Y:S05]  /*6490*/  BSYNC B1 ;  /* 0x0000000000017941 */ /* 0x000fea0003800000 */
.L_x_69:
        /* <DEDUP_REMOVED lines=12> */
.L_x_72:
[----:B------:R-:W-:Y:S05]  /*6560*/  BSYNC B1 ;  /* 0x0000000000017941 */ /* 0x000fea0003800000 */
.L_x_71:
        /* <DEDUP_REMOVED lines=12> */
.L_x_74:
[----:B------:R-:W-:Y:S05]  /*6630*/  BSYNC B1 ;  /* 0x0000000000017941 */ /* 0x000fea0003800000 */
.L_x_73:
        /* <DEDUP_REMOVED lines=12> */
.L_x_76:
[----:B------:R-:W-:Y:S05]  /*6700*/  BSYNC B1 ;  /* 0x0000000000017941 */ /* 0x000fea0003800000 */
.L_x_75:
        /* <DEDUP_REMOVED lines=12> */
.L_x_78:
[----:B------:R-:W-:Y:S05]  /*67d0*/  BSYNC B1 ;  /* 0x0000000000017941 */ /* 0x000fea0003800000 */
.L_x_77:
        /* <DEDUP_REMOVED lines=12> */
.L_x_80:
[----:B------:R-:W-:Y:S05]  /*68a0*/  BSYNC B1 ;  /* 0x0000000000017941 */ /* 0x000fea0003800000 */
.L_x_79:
        /* <DEDUP_REMOVED lines=12> */
.L_x_82:
[----:B------:R-:W-:Y:S05]  /*6970*/  BSYNC B1 ;  /* 0x0000000000017941 */ /* 0x000fea0003800000 */
.L_x_81:
        /* <DEDUP_REMOVED lines=12> */
.L_x_84:
[----:B------:R-:W-:Y:S05]  /*6a40*/  BSYNC B1 ;  /* 0x0000000000017941 */ /* 0x000fea0003800000 */
.L_x_83:
        /* <DEDUP_REMOVED lines=12> */
.L_x_86:
[----:B------:R-:W-:Y:S05]  /*6b10*/  BSYNC B1 ;  /* 0x0000000000017941 */ /* 0x000fea0003800000 */
.L_x_85:
        /* <DEDUP_REMOVED lines=12> */
.L_x_88:
[----:B------:R-:W-:Y:S05]  /*6be0*/  BSYNC B1 ;  /* 0x0000000000017941 */ /* 0x000fea0003800000 */
.L_x_87:
        /* <DEDUP_REMOVED lines=12> */
.L_x_90:
[----:B------:R-:W-:Y:S05]  /*6cb0*/  BSYNC B1 ;  /* 0x0000000000017941 */ /* 0x000fea0003800000 */
.L_x_89:
        /* <DEDUP_REMOVED lines=12> */
.L_x_92:
[----:B------:R-:W-:Y:S05]  /*6d80*/  BSYNC B1 ;  /* 0x0000000000017941 */ /* 0x000fea0003800000 */
.L_x_91:
        /* <DEDUP_REMOVED lines=12> */
.L_x_94:
[----:B------:R-:W-:Y:S05]  /*6e50*/  BSYNC B1 ;  /* 0x0000000000017941 */ /* 0x000fea0003800000 */
.L_x_93:
        /* <DEDUP_REMOVED lines=12> */
.L_x_96:
[----:B------:R-:W-:Y:S05]  /*6f20*/  BSYNC B1 ;  /* 0x0000000000017941 */ /* 0x000fea0003800000 */
.L_x_95:
        /* <DEDUP_REMOVED lines=12> */
.L_x_98:
[----:B------:R-:W-:Y:S05]  /*6ff0*/  BSYNC B1 ;  /* 0x0000000000017941 */ /* 0x000fea0003800000 */
.L_x_97:
        /* <DEDUP_REMOVED lines=12> */
.L_x_100:
[----:B------:R-:W-:Y:S05]  /*70c0*/  BSYNC B1 ;  /* 0x0000000000017941 */ /* 0x000fea0003800000 */
.L_x_99:
        /* <DEDUP_REMOVED lines=12> */
.L_x_102:
[----:B------:R-:W-:Y:S05]  /*7190*/  BSYNC B1 ;  /* 0x0000000000017941 */ /* 0x000fea0003800000 */
.L_x_101:
        /* <DEDUP_REMOVED lines=12> */
.L_x_104:
[----:B------:R-:W-:Y:S05]  /*7260*/  BSYNC B1 ;  /* 0x0000000000017941 */ /* 0x000fea0003800000 */
.L_x_103:
        /* <DEDUP_REMOVED lines=12> */
.L_x_106:
[----:B------:R-:W-:Y:S05]  /*7330*/  BSYNC B1 ;  /* 0x0000000000017941 */ /* 0x000fea0003800000 */
.L_x_105:
        /* <DEDUP_REMOVED lines=12> */
.L_x_108:
[----:B------:R-:W-:Y:S05]  /*7400*/  BSYNC B1 ;  /* 0x0000000000017941 */ /* 0x000fea0003800000 */
.L_x_107:
        /* <DEDUP_REMOVED lines=12> */
.L_x_110:
[----:B------:R-:W-:Y:S05]  /*74d0*/  BSYNC B1 ;  /* 0x0000000000017941 */ /* 0x000fea0003800000 */
.L_x_109:
        /* <DEDUP_REMOVED lines=12> */
.L_x_112:
[----:B------:R-:W-:Y:S05]  /*75a0*/  BSYNC B1 ;  /* 0x0000000000017941 */ /* 0x000fea0003800000 */
.L_x_111:
        /* <DEDUP_REMOVED lines=12> */
.L_x_114:
[----:B------:R-:W-:Y:S05]  /*7670*/  BSYNC B1 ;  /* 0x0000000000017941 */ /* 0x000fea0003800000 */
.L_x_113:
        /* <DEDUP_REMOVED lines=12> */
.L_x_116:
[----:B------:R-:W-:Y:S05]  /*7740*/  BSYNC B1 ;  /* 0x0000000000017941 */ /* 0x000fea0003800000 */
.L_x_115:
        /* <DEDUP_REMOVED lines=12> */
.L_x_118:
[----:B------:R-:W-:Y:S05]  /*7810*/  BSYNC B1 ;  /* 0x0000000000017941 */ /* 0x000fea0003800000 */
.L_x_117:
        /* <DEDUP_REMOVED lines=12> */
.L_x_120:
[----:B------:R-:W-:Y:S05]  /*78e0*/  BSYNC B1 ;  /* 0x0000000000017941 */ /* 0x000fea0003800000 */
.L_x_119:
        /* <DEDUP_REMOVED lines=12> */
.L_x_122:
[----:B------:R-:W-:Y:S05]  /*79b0*/  BSYNC B1 ;  /* 0x0000000000017941 */ /* 0x000fea0003800000 */
.L_x_121:
        /* <DEDUP_REMOVED lines=12> */
.L_x_124:
[----:B------:R-:W-:Y:S05]  /*7a80*/  BSYNC B1 ;  /* 0x0000000000017941 */ /* 0x000fea0003800000 */
.L_x_123:
        /* <DEDUP_REMOVED lines=12> */
.L_x_126:
[----:B------:R-:W-:Y:S05]  /*7b50*/  BSYNC B1 ;  /* 0x0000000000017941 */ /* 0x000fea0003800000 */
.L_x_125:
        /* <DEDUP_REMOVED lines=12> */
.L_x_128:
[----:B------:R-:W-:Y:S05]  /*7c20*/  BSYNC B1 ;  /* 0x0000000000017941 */ /* 0x000fea0003800000 */
.L_x_127:
        /* <DEDUP_REMOVED lines=12> */
.L_x_130:
[----:B------:R-:W-:Y:S05]  /*7cf0*/  BSYNC B1 ;  /* 0x0000000000017941 */ /* 0x000fea0003800000 */
.L_x_129:
        /* <DEDUP_REMOVED lines=12> */
.L_x_132:
[----:B------:R-:W-:Y:S05]  /*7dc0*/  BSYNC B1 ;  /* 0x0000000000017941 */ /* 0x000fea0003800000 */
.L_x_131:
        /* <DEDUP_REMOVED lines=12> */
.L_x_134:
[----:B------:R-:W-:Y:S05]  /*7e90*/  BSYNC B1 ;  /* 0x0000000000017941 */ /* 0x000fea0003800000 */
.L_x_133:
        /* <DEDUP_REMOVED lines=12> */
.L_x_136:
[----:B------:R-:W-:Y:S05]  /*7f60*/  BSYNC B1 ;  /* 0x0000000000017941 */ /* 0x000fea0003800000 */
.L_x_135:
        /* <DEDUP_REMOVED lines=12> */
.L_x_138:
[----:B------:R-:W-:Y:S05]  /*8030*/  BSYNC B1 ;  /* 0x0000000000017941 */ /* 0x000fea0003800000 */
.L_x_137:
        /* <DEDUP_REMOVED lines=12> */
.L_x_140:
[----:B------:R-:W-:Y:S05]  /*8100*/  BSYNC B1 ;  /* 0x0000000000017941 */ /* 0x000fea0003800000 */
.L_x_139:
        /* <DEDUP_REMOVED lines=12> */
.L_x_142:
[----:B------:R-:W-:Y:S05]  /*81d0*/  BSYNC B1 ;  /* 0x0000000000017941 */ /* 0x000fea0003800000 */
.L_x_141:
        /* <DEDUP_REMOVED lines=12> */
.L_x_144:
[----:B------:R-:W-:Y:S05]  /*82a0*/  BSYNC B1 ;  /* 0x0000000000017941 */ /* 0x000fea0003800000 */
.L_x_143:
        /* <DEDUP_REMOVED lines=12> */
.L_x_146:
[----:B------:R-:W-:Y:S05]  /*8370*/  BSYNC B1 ;  /* 0x0000000000017941 */ /* 0x000fea0003800000 */
.L_x_145:
        /* <DEDUP_REMOVED lines=12> */
.L_x_148:
[----:B------:R-:W-:Y:S05]  /*8440*/  BSYNC B1 ;  /* 0x0000000000017941 */ /* 0x000fea0003800000 */
.L_x_147:
        /* <DEDUP_REMOVED lines=12> */
.L_x_150:
[----:B------:R-:W-:Y:S05]  /*8510*/  BSYNC B1 ;  /* 0x0000000000017941 */ /* 0x000fea0003800000 */
.L_x_149:
        /* <DEDUP_REMOVED lines=12> */
.L_x_152:
[----:B------:R-:W-:Y:S05]  /*85e0*/  BSYNC B1 ;  /* 0x0000000000017941 */ /* 0x000fea0003800000 */
.L_x_151:
        /* <DEDUP_REMOVED lines=12> */
.L_x_154:
[----:B------:R-:W-:Y:S05]  /*86b0*/  BSYNC B1 ;  /* 0x0000000000017941 */ /* 0x000fea0003800000 */
.L_x_153:
        /* <DEDUP_REMOVED lines=12> */
.L_x_156:
[----:B------:R-:W-:Y:S05]  /*8780*/  BSYNC B1 ;  /* 0x0000000000017941 */ /* 0x000fea0003800000 */
.L_x_155:
        /* <DEDUP_REMOVED lines=12> */
.L_x_158:
[----:B------:R-:W-:Y:S05]  /*8850*/  BSYNC B1 ;  /* 0x0000000000017941 */ /* 0x000fea0003800000 */
.L_x_157:
        /* <DEDUP_REMOVED lines=12> */
.L_x_160:
[----:B------:R-:W-:Y:S05]  /*8920*/  BSYNC B1 ;  /* 0x0000000000017941 */ /* 0x000fea0003800000 */
.L_x_159:
        /* <DEDUP_REMOVED lines=12> */
.L_x_162:
[----:B------:R-:W-:Y:S05]  /*89f0*/  BSYNC B1 ;  /* 0x0000000000017941 */ /* 0x000fea0003800000 */
.L_x_161:
[----:B-----5:R-:W-:Y:S01]  /*8a00*/  LOP3.LUT R44, R44, 0xff, RZ, 0xc0, !PT ;  /* 0x000000ff2c2c7812 */ /* 0x020fe200078ec0ff */
[----:B------:R-:W-:Y:S01]  /*8a10*/  BSSY B1, `(.L_x_163) ;  /* 0x000000b000017945 */ /* 0x000fe20003800000 */
[----:B------:R-:W-:Y:S02]  /*8a20*/  ISETP.LT.OR P3, PT, R41, 0x79, !P2 ;  /* 0x000000792900780c */ /* 0x000fe40005761670 */
[----:B------:R-:W-:Y:S02]  /*8a30*/  F2FP.F16.E4M3.UNPACK_B R44, R44 ;  /* 0x0000002cff2c723e */ /* 0x000fe400020006ff */
[----:B0-2---:R-:W-:-:S03]  /*8a40*/  PRMT R32, RZ, 0x7610, R32 ;  /* 0x00007610ff207816 */ /* 0x005fc60000000020 */
[----:B------:R-:W-:-:S05]  /*8a50*/  HADD2.F32 R44, -RZ, R44.H0_H0 ;  /* 0x2000002cff2c7230 */ /* 0x000fca0000004100 */
[----:B------:R-:W-:-:S04]  /*8a60*/  FMUL R44, R44, UR21 ;  /* 0x000000152c2c7c20 */ /* 0x000fc80008400000 */
[----:B------:R-:W-:-:S05]  /*8a70*/  FFMA R44, R165, UR20, R44 ;  /* 0x00000014a52c7c23 */ /* 0x000fca000800002c */
[----:B------:R-:W-:-:S05]  /*8a80*/  F2FP.SATFINITE.E4M3.F32.PACK_AB_MERGE_C R33, RZ, R44, RZ ;  /* 0x0000002cff21723e */ /* 0x000fca00048070ff */
[----:B------:R0:W-:Y:S01]  /*8a90*/  @!P1 STG.E.U8 desc[UR16][R24.64+0x79], R33 ;  /* 0x0000792118009986 */ /* 0x0001e2000c101110 */
[----:B------:R-:W-:Y:S05]  /*8aa0*/  @P3 BRA `(.L_x_164) ;  /* 0x0000000000043947 */ /* 0x000fea0003800000 */
[----:B------:R2:W5:Y:S02]  /*8ab0*/  LDG.E.U8 R32, desc[UR16][R34.64+0x78] ;  /* 0x0000781022207981 */ /* 0x000564000c1e1100 */
.L_x_164:
[----:B------:R-:W-:Y:S05]  /*8ac0*/  BSYNC B1 ;  /* 0x0000000000017941 */ /* 0x000fea0003800000 */
.L_x_163:
[----:B-----5:R-:W-:Y:S01]  /*8ad0*/  LOP3.LUT R32, R32, 0xff, RZ, 0xc0, !PT ;  /* 0x000000ff20207812 */ /* 0x020fe200078ec0ff */
[----:B------:R-:W-:Y:S01]  /*8ae0*/  BSSY B1, `(.L_x_165) ;  /* 0x000000b000017945 */ /* 0x000fe20003800000 */
[----:B------:R-:W-:Y:S02]  /*8af0*/  ISETP.LT.OR P2, PT, R41, 0x7a, !P2 ;  /* 0x0000007a2900780c */ /* 0x000fe40005741670 */
[----:B------:R-:W-:Y:S02]  /*8b00*/  F2FP.F16.E4M3.UNPACK_B R32, R32 ;  /* 0x00000020ff20723e */ /* 0x000fe400020006ff */
[----:B01----:R-:W-:-:S03]  /*8b10*/  PRMT R24, RZ, 0x7610, R24 ;  /* 0x00007610ff187816 */ /* 0x003fc60000000018 */
[----:B------:R-:W-:-:S05]  /*8b20*/  HADD2.F32 R32, -RZ, R32.H0_H0 ;  /* 0x20000020ff207230 */ /* 0x000fca0000004100 */
[----:B------:R-:W-:-:S04]  /*8b30*/  FMUL R25, R32, UR21 ;  /* 0x0000001520197c20 */ /* 0x000fc80008400000 */
[----:B------:R-:W-:-:S05]  /*8b40*/  FFMA R25, R164, UR20, R25 ;  /* 0x00000014a4197c23 */ /* 0x000fca0008000019 */
[----:B------:R-:W-:-:S05]  /*8b50*/  F2FP.SATFINITE.E4M3.F32.PACK_AB_MERGE_C R25, RZ, R25, RZ ;  /* 0x00000019ff19723e */ /* 0x000fca00048070ff */
[----:B------:R0:W-:Y:S01]  /*8b60*/  @!P3 STG.E.U8 desc[UR16][R26.64+0x78], R25 ;  /* 0x000078191a00b986 */ /* 0x0001e2000c101110 */
[----:B------:R-:W-:Y:S05]  /*8b70*/  @P2 BRA `(.L_x_166) ;  /* 0x0000000000042947 */ /* 0x000fea0003800000 */
[----:B------:R1:W5:Y:S02]  /*8b80*/  LDG.E.U8 R24, desc[UR16][R34.64+0x79] ;  /* 0x0000791022187981 */ /* 0x000364000c1e1100 */
.L_x_166:
[----:B------:R-:W-:Y:S05]  /*8b90*/  BSYNC B1 ;  /* 0x0000000000017941 */ /* 0x000fea0003800000 */
.L_x_165:
[----:B-----5:R-:W-:Y:S01]  /*8ba0*/  LOP3.LUT R24, R24, 0xff, RZ, 0xc0, !PT ;  /* 0x000000ff18187812 */ /* 0x020fe200078ec0ff */
[----:B------:R-:W-:Y:S01]  /*8bb0*/  BSSY B1, `(.L_x_167) ;  /* 0x0000013000017945 */ /* 0x000fe20003800000 */
[----:B------:R-:W-:Y:S02]  /*8bc0*/  IADD3 R33, P1, R43, 0x80, RZ ;  /* 0x000000802b217810 */ /* 0x000fe40007f3e0ff */
[----:B------:R-:W-:-:S03]  /*8bd0*/  F2FP.F16.E4M3.UNPACK_B R24, R24 ;  /* 0x00000018ff18723e */ /* 0x000fc600020006ff */
[----:B0-----:R-:W-:Y:S01]  /*8be0*/  IMAD.X R25, RZ, RZ, R39, P1 ;  /* 0x000000ffff197224 */ /* 0x001fe200008e0627 */
[----:B------:R-:W-:Y:S01]  /*8bf0*/  ISETP.GE.AND P1, PT, R42, 0x81, PT ;  /* 0x000000812a00780c */ /* 0x000fe20003f26270 */
[----:B------:R-:W-:Y:S02]  /*8c00*/  HADD2.F32 R24, -RZ, R24.H0_H0 ;  /* 0x20000018ff187230 */ /* 0x000fe40000004100 */
[----:B-12-4-:R-:W-:Y:S01]  /*8c10*/  IMAD R34, R25, UR6, RZ ;  /* 0x0000000619227c24 */ /* 0x016fe2000f8e02ff */
        /* <DEDUP_REMOVED lines=12> */
.L_x_168:
[----:B------:R-:W-:Y:S05]  /*8ce0*/  BSYNC B1 ;  /* 0x0000000000017941 */ /* 0x000fea0003800000 */
.L_x_167:
[----:B-----5:R-:W-:Y:S01]  /*8cf0*/  LOP3.LUT R32, R32, 0xff, RZ, 0xc0, !PT ;  /* 0x000000ff20207812 */ /* 0x020fe200078ec0ff */
[----:B------:R-:W-:Y:S01]  /*8d00*/  BSSY B1, `(.L_x_169) ;  /* 0x000000b000017945 */ /* 0x000fe20003800000 */
[----:B------:R-:W-:Y:S02]  /*8d10*/  ISETP.LT.OR P3, PT, R41, 0x2, !P1 ;  /* 0x000000022900780c */ /* 0x000fe40004f61670 */
[----:B------:R-:W-:Y:S02]  /*8d20*/  F2FP.F16.E4M3.UNPACK_B R32, R32 ;  /* 0x00000020ff20723e */ /* 0x000fe400020006ff */
[----:B0-----:R-:W-:-:S03]  /*8d30*/  PRMT R26, RZ, 0x7610, R26 ;  /* 0x00007610ff1a7816 */ /* 0x001fc6000000001a */
[----:B------:R-:W-:-:S05]  /*8d40*/  HADD2.F32 R32, -RZ, R32.H0_H0 ;  /* 0x20000020ff207230 */ /* 0x000fca0000004100 */
[----:B------:R-:W-:-:S04]  /*8d50*/  FMUL R27, R32, UR21 ;  /* 0x00000015201b7c20 */ /* 0x000fc80008400000 */
[----:B------:R-:W-:-:S05]  /*8d60*/  FFMA R27, R162, UR20, R27 ;  /* 0x00000014a21b7c23 */ /* 0x000fca000800001b */
[----:B------:R-:W-:-:S05]  /*8d70*/  F2FP.SATFINITE.E4M3.F32.PACK_AB_MERGE_C R27, RZ, R27, RZ ;  /* 0x0000001bff1b723e */ /* 0x000fca00048070ff */
[----:B------:R0:W-:Y:S01]  /*8d80*/  @!P5 STG.E.U8 desc[UR16][R30.64], R27 ;  /* 0x0000001b1e00d986 */ /* 0x0001e2000c101110 */
[----:B------:R-:W-:Y:S05]  /*8d90*/  @P3 BRA `(.L_x_170) ;  /* 0x0000000000043947 */ /* 0x000fea0003800000 */
[----:B------:R2:W5:Y:S02]  /*8da0*/  LDG.E.U8 R26, desc[UR16][R24.64+0x1] ;  /* 0x00000110181a7981 */ /* 0x000564000c1e1100 */
.L_x_170:
[----:B------:R-:W-:Y:S05]  /*8db0*/  BSYNC B1 ;  /* 0x0000000000017941 */ /* 0x000fea0003800000 */
.L_x_169:
[----:B-----5:R-:W-:Y:S01]  /*8dc0*/  LOP3.LUT R26, R26, 0xff, RZ, 0xc0, !PT ;  /* 0x000000ff1a1a7812 */ /* 0x020fe200078ec0ff */
[----:B------:R-:W-:Y:S01]  /*8dd0*/  BSSY B1, `(.L_x_171) ;  /* 0x0000013000017945 */ /* 0x000fe20003800000 */
[----:B------:R-:W-:Y:S02]  /*8de0*/  IADD3 R43, P2, R43, 0x88, RZ ;  /* 0x000000882b2b7810 */ /* 0x000fe40007f5e0ff */
[----:B------:R-:W-:Y:S02]  /*8df0*/  F2FP.F16.E4M3.UNPACK_B R26, R26 ;  /* 0x0000001aff1a723e */ /* 0x000fe400020006ff */
[----:B------:R-:W-:Y:S01]  /*8e00*/  PRMT R32, RZ, 0x7610, R32 ;  /* 0x00007610ff207816 */ /* 0x000fe20000000020 */
[----:B------:R-:W-:Y:S01]  /*8e10*/  IMAD.X R38, RZ, RZ, R39, P2 ;  /* 0x000000ffff267224 */ /* 0x000fe200010e0627 */
[----:B------:R-:W-:Y:S01]  /*8e20*/  ISETP.GE.AND P2, PT, R42, 0x89, PT ;  /* 0x000000892a00780c */ /* 0x000fe20003f46270 */
[----:B------:R-:W-:Y:S02]  /*8e30*/  HADD2.F32 R26, -RZ, R26.H0_H0 ;  /* 0x2000001aff1a7230 */ /* 0x000fe40000004100 */
[----:B------:R-:W-:Y:S01]  /*8e40*/  IMAD R38, R38, UR6, RZ ;  /* 0x0000000626267c24 */ /* 0x000fe2000f8e02ff */
[----:B------:R-:W-:Y:S01]  /*8e50*/  ISETP.LT.OR P5, PT, R41, 0x1, !P2 ;  /* 0x000000012900780c */ /* 0x000fe200057a1670 */
[----:B------:R-:W-:-:S04]  /*8e60*/  IMAD.WIDE.U32 R36, R43, UR6, R36 ;  /* 0x000000062b247c25 */ /* 0x000fc8000f8e0024 */
[----:B------:R-:W-:Y:S01]  /*8e70*/  FMUL R26, R26, UR21 ;  /* 0x000000151a1a7c20 */ /* 0x000fe20008400000 */
[----:B------:R-:W-:-:S03]  /*8e80*/  IMAD R43, R43, UR7, R38 ;  /* 0x000000072b2b7c24 */ /* 0x000fc6000f8e0226 */
[----:B------:R-:W-:Y:S01]  /*8e90*/  FFMA R161, R161, UR20, R26 ;  /* 0x00000014a1a17c23 */ /* 0x000fe2000800001a */
[----:B------:R-:W-:-:S04]  /*8ea0*/  IADD3 R26, P6, R36, UR8, RZ ;  /* 0x00000008241a7c10 */ /* 0x000fc8000ffde0ff */
[----:B------:R-:W-:Y:S02]  /*8eb0*/  F2FP.SATFINITE.E4M3.F32.PACK_AB_MERGE_C R161, RZ, R161, RZ ;  /* 0x000000a1ffa1723e */ /* 0x000fe400048070ff */
[----:B0-----:R-:W-:-:S03]  /*8ec0*/  IADD3.X R27, R37, UR9, R43, P6, !PT ;  /* 0x00000009251b7c10 */ /* 0x001fc6000b7fe42b */
[----:B------:R0:W-:Y:S01]  /*8ed0*/  @!P3 STG.E.U8 desc[UR16][R30.64+0x1], R161 ;  /* 0x000001a11e00b986 */ /* 0x0001e2000c101110 */
[----:B------:R-:W-:Y:S05]  /*8ee0*/  @P5 BRA `(.L_x_172) ;  /* 0x0000000000045947 */ /* 0x000fea0003800000 */
[----:B------:R4:W5:Y:S02]  /*8ef0*/  LDG.E.U8 R32, desc[UR16][R26.64] ;  /* 0x000000101a207981 */ /* 0x000964000c1e1100 */
.L_x_172:
[----:B------:R-:W-:Y:S05]  /*8f00*/  BSYNC B1 ;  /* 0x0000000000017941 */ /* 0x000fea0003800000 */
.L_x_171:
        /* <DEDUP_REMOVED lines=12> */
.L_x_174:
[----:B------:R-:W-:Y:S05]  /*8fd0*/  BSYNC B1 ;  /* 0x0000000000017941 */ /* 0x000fea0003800000 */
.L_x_173:
        /* <DEDUP_REMOVED lines=12> */
.L_x_176:
[----:B------:R-:W-:Y:S05]  /*90a0*/  BSYNC B1 ;  /* 0x0000000000017941 */ /* 0x000fea0003800000 */
.L_x_175:
        /* <DEDUP_REMOVED lines=12> */
.L_x_178:
[----:B------:R-:W-:Y:S05]  /*9170*/  BSYNC B1 ;  /* 0x0000000000017941 */ /* 0x000fea0003800000 */
.L_x_177:
        /* <DEDUP_REMOVED lines=12> */
.L_x_180:
[----:B------:R-:W-:Y:S05]  /*9240*/  BSYNC B1 ;  /* 0x0000000000017941 */ /* 0x000fea0003800000 */
.L_x_179:
        /* <DEDUP_REMOVED lines=12> */
.L_x_182:
[----:B------:R-:W-:Y:S05]  /*9310*/  BSYNC B1 ;  /* 0x0000000000017941 */ /* 0x000fea0003800000 */
.L_x_181:
        /* <DEDUP_REMOVED lines=12> */
.L_x_184:
[----:B------:R-:W-:Y:S05]  /*93e0*/  BSYNC B1 ;  /* 0x0000000000017941 */ /* 0x000fea0003800000 */
.L_x_183:
        /* <DEDUP_REMOVED lines=12> */
.L_x_186:
[----:B------:R-:W-:Y:S05]  /*94b0*/  BSYNC B1 ;  /* 0x0000000000017941 */ /* 0x000fea0003800000 */
.L_x_185:
        /* <DEDUP_REMOVED lines=12> */
.L_x_188:
[----:B------:R-:W-:Y:S05]  /*9580*/  BSYNC B1 ;  /* 0x0000000000017941 */ /* 0x000fea0003800000 */
.L_x_187:
        /* <DEDUP_REMOVED lines=12> */
.L_x_190:
[----:B------:R-:W-:Y:S05]  /*9650*/  BSYNC B1 ;  /* 0x0000000000017941 */ /* 0x000fea0003800000 */
.L_x_189:
[----:B-----5:R-:W-:Y:S01]  /*9660*/  LOP3.LUT R32, R32, 0xff, RZ, 0xc0, !PT ;  /* 0x000000ff20207812 */ /* 0x020fe200078ec0ff */
[----:B------:R-:W-:Y:S01]  /*9670*/  BSSY B1, `(.L_x_191) ;  /* 0x000000b000017945 */ /* 0x000fe20003800000 */
[----:B------:R-:W-:Y:S02]  /*9680*/  ISETP.LT.OR P5, PT, R41, 0x19, !P1 ;  /* 0x000000192900780c */ /* 0x000fe40004fa1670 */
[----:B------:R-:W-:-:S05]  /*9690*/  F2FP.F16.E4M3.UNPACK_B R32, R32 ;  /* 0x00000020ff20723e */ /* 0x000fca00020006ff */
[----:B------:R-:W-:-:S05]  /*96a0*/  HADD2.F32 R32, -RZ, R32.H0_H0 ;  /* 0x20000020ff207230 */ /* 0x000fca0000004100 */
[----:B------:R-:W-:-:S04]  /*96b0*/  FMUL R32, R32, UR21 ;  /* 0x0000001520207c20 */ /* 0x000fc80008400000 */
[----:B------:R-:W-:Y:S01]  /*96c0*/  FFMA R32, R23, UR20, R32 ;  /* 0x0000001417207c23 */ /* 0x000fe20008000020 */
[----:B------:R-:W-:-:S04]  /*96d0*/  PRMT R23, RZ, 0x7610, R23 ;  /* 0x00007610ff177816 */ /* 0x000fc80000000017 */
[----:B0-----:R-:W-:-:S05]  /*96e0*/  F2FP.SATFINITE.E4M3.F32.PACK_AB_MERGE_C R33, RZ, R32, RZ ;  /* 0x00000020ff21723e */ /* 0x001fca00048070ff */
[----:B------:R0:W-:Y:S01]  /*96f0*/  @!P3 STG.E.U8 desc[UR16][R28.64+0x11], R33 ;  /* 0x000011211c00b986 */ /* 0x0001e2000c101110 */
[----:B------:R-:W-:Y:S05]  /*9700*/  @P5 BRA `(.L_x_192) ;  /* 0x0000000000045947 */ /* 0x000fea0003800000 */
[----:B------:R0:W5:Y:S02]  /*9710*/  LDG.E.U8 R23, desc[UR16][R24.64+0x18] ;  /* 0x0000181018177981 */ /* 0x000164000c1e1100 */
.L_x_192:
[----:B------:R-:W-:Y:S05]  /*9720*/  BSYNC B1 ;  /* 0x0000000000017941 */ /* 0x000fea0003800000 */
.L_x_191:
        /* <DEDUP_REMOVED lines=8> */
[----:B------:R-:W-:-:S05]  /*97b0*/  F2FP.SATFINITE.E4M3.F32.PACK_AB_MERGE_C R23, RZ, R23, RZ ;  /* 0x00000017ff17723e */ /* 0x000fca00048070ff */
[----:B------:R0:W-:Y:S01]  /*97c0*/  @!P5 STG.E.U8 desc[UR16][R30.64+0x18], R23 ;  /* 0x000018171e00d986 */ /* 0x0001e2000c101110 */
[----:B------:R-:W-:Y:S05]  /*97d0*/  @P3 BRA `(.L_x_194) ;  /* 0x0000000000043947 */ /* 0x000fea0003800000 */
[----:B------:R0:W5:Y:S02]  /*97e0*/  LDG.E.U8 R22, desc[UR16][R24.64+0x19] ;  /* 0x0000191018167981 */ /* 0x000164000c1e1100 */
.L_x_194:
[----:B------:R-:W-:Y:S05]  /*97f0*/  BSYNC B1 ;  /* 0x0000000000017941 */ /* 0x000fea0003800000 */
.L_x_193:
        /* <DEDUP_REMOVED lines=12> */
.L_x_196:
[----:B------:R-:W-:Y:S05]  /*98c0*/  BSYNC B1 ;  /* 0x0000000000017941 */ /* 0x000fea0003800000 */
.L_x_195:
        /* <DEDUP_REMOVED lines=12> */
.L_x_198:
[----:B------:R-:W-:Y:S05]  /*9990*/  BSYNC B1 ;  /* 0x0000000000017941 */ /* 0x000fea0003800000 */
.L_x_197:
        /* <DEDUP_REMOVED lines=12> */
.L_x_200:
[----:B------:R-:W-:Y:S05]  /*9a60*/  BSYNC B1 ;  /* 0x0000000000017941 */ /* 0x000fea0003800000 */
.L_x_199:
        /* <DEDUP_REMOVED lines=12> */
.L_x_202:
[----:B------:R-:W-:Y:S05]  /*9b30*/  BSYNC B1 ;  /* 0x0000000000017941 */ /* 0x000fea0003800000 */
.L_x_201:
        /* <DEDUP_REMOVED lines=12> */
.L_x_204:
[----:B------:R-:W-:Y:S05]  /*9c00*/  BSYNC B1 ;  /* 0x0000000000017941 */ /* 0x000fea0003800000 */
.L_x_203:
        /* <DEDUP_REMOVED lines=12> */
.L_x_206:
[----:B------:R-:W-:Y:S05]  /*9cd0*/  BSYNC B1 ;  /* 0x0000000000017941 */ /* 0x000fea0003800000 */
.L_x_205:
        /* <DEDUP_REMOVED lines=12> */
.L_x_208:
[----:B------:R-:W-:Y:S05]  /*9da0*/  BSYNC B1 ;  /* 0x0000000000017941 */ /* 0x000fea0003800000 */
.L_x_207:
        /* <DEDUP_REMOVED lines=12> */
.L_x_210:
[----:B------:R-:W-:Y:S05]  /*9e70*/  BSYNC B1 ;  /* 0x0000000000017941 */ /* 0x000fea0003800000 */
.L_x_209:
        /* <DEDUP_REMOVED lines=12> */
.L_x_212:
[----:B------:R-:W-:Y:S05]  /*9f40*/  BSYNC B1 ;  /* 0x0000000000017941 */ /* 0x000fea0003800000 */
.L_x_211:
        /* <DEDUP_REMOVED lines=12> */
.L_x_214:
[----:B------:R-:W-:Y:S05]  /*a010*/  BSYNC B1 ;  /* 0x0000000000017941 */ /* 0x000fea0003800000 */
.L_x_213:
        /* <DEDUP_REMOVED lines=12> */
.L_x_216:
[----:B------:R-:W-:Y:S05]  /*a0e0*/  BSYNC B1 ;  /* 0x0000000000017941 */ /* 0x000fea0003800000 */
.L_x_215:
        /* <DEDUP_REMOVED lines=12> */
.L_x_218:
[----:B------:R-:W-:Y:S05]  /*a1b0*/  BSYNC B1 ;  /* 0x0000000000017941 */ /* 0x000fea0003800000 */
.L_x_217:
        /* <DEDUP_REMOVED lines=12> */
.L_x_220:
[----:B------:R-:W-:Y:S05]  /*a280*/  BSYNC B1 ;  /* 0x0000000000017941 */ /* 0x000fea0003800000 */
.L_x_219:
        /* <DEDUP_REMOVED lines=12> */
.L_x_222:
[----:B------:R-:W-:Y:S05]  /*a350*/  BSYNC B1 ;  /* 0x0000000000017941 */ /* 0x000fea0003800000 */
.L_x_221:
        /* <DEDUP_REMOVED lines=12> */
.L_x_224:
[----:B------:R-:W-:Y:S05]  /*a420*/  BSYNC B1 ;  /* 0x0000000000017941 */ /* 0x000fea0003800000 */
.L_x_223:
        /* <DEDUP_REMOVED lines=12> */
.L_x_226:
[----:B------:R-:W-:Y:S05]  /*a4f0*/  BSYNC B1 ;  /* 0x0000000000017941 */ /* 0x000fea0003800000 */
.L_x_225:
        /* <DEDUP_REMOVED lines=12> */
.L_x_228:
[----:B------:R-:W-:Y:S05]  /*a5c0*/  BSYNC B1 ;  /* 0x0000000000017941 */ /* 0x000fea0003800000 */
.L_x_227:
        /* <DEDUP_REMOVED lines=12> */
.L_x_230:
[----:B------:R-:W-:Y:S05]  /*a690*/  BSYNC B1 ;  /* 0x0000000000017941 */ /* 0x000fea0003800000 */
.L_x_229:
        /* <DEDUP_REMOVED lines=12> */
.L_x_232:
[----:B------:R-:W-:Y:S05]  /*a760*/  BSYNC B1 ;  /* 0x0000000000017941 */ /* 0x000fea0003800000 */
.L_x_231:
        /* <DEDUP_REMOVED lines=12> */
.L_x_234:
[----:B------:R-:W-:Y:S05]  /*a830*/  BSYNC B1 ;  /* 0x0000000000017941 */ /* 0x000fea0003800000 */
.L_x_233:
[----:B-----5:R-:W-:Y:S01]  /*a840*/  LOP3.LUT R2, R2, 0xff, RZ, 0xc0, !PT ;  /* 0x000000ff02027812 */ /* 0x020fe200078ec0ff */
[----:B------:R-:W-:Y:S01]  /*a850*/  BSSY B1, `(.L_x_235) ;  /* 0x000000b000017945 */ /* 0x000fe20003800000 */
[----:B------:R-:W-:Y:S02]  /*a860*/  ISETP.LT.OR P5, PT, R41, 0x41, !P2 ;  /* 0x000000412900780c */ /* 0x000fe400057a1670 */
[----:B------:R-:W-:-:S05]  /*a870*/  F2FP.F16.E4M3.UNPACK_B R2, R2 ;  /* 0x00000002ff02723e */ /* 0x000fca00020006ff */
[----:B------:R-:W-:-:S05]  /*a880*/  HADD2.F32 R2, -RZ, R2.H0_H0 ;  /* 0x20000002ff027230 */ /* 0x000fca0000004100 */
[----:B0-----:R-:W-:-:S04]  /*a890*/  FMUL R3, R2, UR21 ;  /* 0x0000001502037c20 */ /* 0x001fc80008400000 */
[----:B------:R-:W-:Y:S01]  /*a8a0*/  FFMA R3, R0, UR20, R3 ;  /* 0x0000001400037c23 */ /* 0x000fe20008000003 */
[----:B------:R-:W-:-:S04]  /*a8b0*/  PRMT R0, RZ, 0x7610, R0 ;  /* 0x00007610ff007816 */ /* 0x000fc80000000000 */
[----:B------:R-:W-:-:S05]  /*a8c0*/  F2FP.SATFINITE.E4M3.F32.PACK_AB_MERGE_C R3, RZ, R3, RZ ;  /* 0x00000003ff03723e */ /* 0x000fca00048070ff */
[----:B------:R0:W-:Y:S01]  /*a8d0*/  @!P3 STG.E.U8 desc[UR16][R30.64+0x41], R3 ;  /* 0x000041031e00b986 */ /* 0x0001e2000c101110 */
[----:B------:R-:W-:Y:S05]  /*a8e0*/  @P5 BRA `(.L_x_236) ;  /* 0x0000000000045947 */ /* 0x000fea0003800000 */
[----:B------:R0:W5:Y:S02]  /*a8f0*/  LDG.E.U8 R0, desc[UR16][R26.64+0x40] ;  /* 0x000040101a007981 */ /* 0x000164000c1e1100 */
.L_x_236:
[----:B------:R-:W-:Y:S05]  /*a900*/  BSYNC B1 ;  /* 0x0000000000017941 */ /* 0x000fea0003800000 */
.L_x_235:
[----:B------:R-:W2:Y:S01]  /*a910*/  LDL.LU R2, [R1] ;  /* 0x0000000001027983 */ /* 0x000ea20000300800 */
[----:B-----5:R-:W-:Y:S01]  /*a920*/  LOP3.LUT R0, R0, 0xff, RZ, 0xc0, !PT ;  /* 0x000000ff00007812 */ /* 0x020fe200078ec0ff */
[----:B------:R-:W-:Y:S01]  /*a930*/  BSSY B1, `(.L_x_237) ;  /* 0x000000b000017945 */ /* 0x000fe20003800000 */
[----:B------:R-:W-:Y:S02]  /*a940*/  ISETP.LT.OR P3, PT, R41, 0x42, !P2 ;  /* 0x000000422900780c */ /* 0x000fe40005761670 */
[----:B------:R-:W-:-:S05]  /*a950*/  F2FP.F16.E4M3.UNPACK_B R0, R0 ;  /* 0x00000000ff00723e */ /* 0x000fca00020006ff */
[----:B------:R-:W-:-:S05]  /*a960*/  HADD2.F32 R0, -RZ, R0.H0_H0 ;  /* 0x20000000ff007230 */ /* 0x000fca0000004100 */
[----:B------:R-:W-:-:S04]  /*a970*/  FMUL R0, R0, UR21 ;  /* 0x0000001500007c20 */ /* 0x000fc80008400000 */
[----:B--2---:R-:W-:-:S05]  /*a980*/  FFMA R0, R2, UR20, R0 ;  /* 0x0000001402007c23 */ /* 0x004fca0008000000 */
[----:B0-----:R-:W-:Y:S02]  /*a990*/  F2FP.SATFINITE.E4M3.F32.PACK_AB_MERGE_C R3, RZ, R0, RZ ;  /* 0x00000000ff03723e */ /* 0x001fe400048070ff */
[----:B------:R-:W-:-:S03]  /*a9a0*/  PRMT R0, RZ, 0x7610, R0 ;  /* 0x00007610ff007816 */ /* 0x000fc60000000000 */
[----:B------:R0:W-:Y:S01]  /*a9b0*/  @!P5 STG.E.U8 desc[UR16][R28.64+0x40], R3 ;  /* 0x000040031c00d986 */ /* 0x0001e2000c101110 */
[----:B------:R-:W-:Y:S05]  /*a9c0*/  @P3 BRA `(.L_x_238) ;  /* 0x0000000000043947 */ /* 0x000fea0003800000 */
[----:B------:R2:W5:Y:S02]  /*a9d0*/  LDG.E.U8 R0, desc[UR16][R26.64+0x41] ;  /* 0x000041101a007981 */ /* 0x000564000c1e1100 */
.L_x_238:
[----:B------:R-:W-:Y:S05]  /*a9e0*/  BSYNC B1 ;  /* 0x0000000000017941 */ /* 0x000fea0003800000 */
.L_x_237:
[----:B------:R-:W3:Y:S01]  /*a9f0*/  LDL.LU R2, [R1+0x4] ;  /* 0x0000040001027983 */ /* 0x000ee20000300800 */
[----:B-----5:R-:W-:Y:S01]  /*aa00*/  LOP3.LUT R0, R0, 0xff, RZ, 0xc0, !PT ;  /* 0x000000ff00007812 */ /* 0x020fe200078ec0ff */
[----:B------:R-:W-:Y:S01]  /*aa10*/  BSSY B1, `(.L_x_239) ;  /* 0x000000b000017945 */ /* 0x000fe20003800000 */
[----:B------:R-:W-:Y:S02]  /*aa20*/  ISETP.LT.OR P5, PT, R41, 0x49, !P1 ;  /* 0x000000492900780c */ /* 0x000fe40004fa1670 */
[----:B------:R-:W-:-:S05]  /*aa30*/  F2FP.F16.E4M3.UNPACK_B R0, R0 ;  /* 0x00000000ff00723e */ /* 0x000fca00020006ff */
[----:B------:R-:W-:-:S05]  /*aa40*/  HADD2.F32 R0, -RZ, R0.H0_H0 ;  /* 0x20000000ff007230 */ /* 0x000fca0000004100 */
[----:B------:R-:W-:-:S04]  /*aa50*/  FMUL R0, R0, UR21 ;  /* 0x0000001500007c20 */ /* 0x000fc80008400000 */
[----:B---3--:R-:W-:-:S05]  /*aa60*/  FFMA R0, R2, UR20, R0 ;  /* 0x0000001402007c23 */ /* 0x008fca0008000000 */
[----:B0-----:R-:W-:Y:S02]  /*aa70*/  F2FP.SATFINITE.E4M3.F32.PACK_AB_MERGE_C R3, RZ, R0, RZ ;  /* 0x00000000ff03723e */ /* 0x001fe400048070ff */
[----:B------:R-:W-:-:S03]  /*aa80*/  PRMT R0, RZ, 0x7610, R0 ;  /* 0x00007610ff007816 */ /* 0x000fc60000000000 */
[----:B------:R0:W-:Y:S01]  /*aa90*/  @!P3 STG.E.U8 desc[UR16][R28.64+0x41], R3 ;  /* 0x000041031c00b986 */ /* 0x0001e2000c101110 */
[----:B------:R-:W-:Y:S05]  /*aaa0*/  @P5 BRA `(.L_x_240) ;  /* 0x0000000000045947 */ /* 0x000fea0003800000 */
[----:B------:R3:W5:Y:S02]  /*aab0*/  LDG.E.U8 R0, desc[UR16][R24.64+0x48] ;  /* 0x0000481018007981 */ /* 0x000764000c1e1100 */
.L_x_240:
[----:B------:R-:W-:Y:S05]  /*aac0*/  BSYNC B1 ;  /* 0x0000000000017941 */ /* 0x000fea0003800000 */
.L_x_239:
[----:B------:R-:W2:Y:S01]  /*aad0*/  LDL.LU R2, [R1+0x8] ;  /* 0x0000080001027983 */ /* 0x000ea20000300800 */
        /* <DEDUP_REMOVED lines=12> */
.L_x_242:
[----:B------:R-:W-:Y:S05]  /*aba0*/  BSYNC B1 ;  /* 0x0000000000017941 */ /* 0x000fea0003800000 */
.L_x_241:
        /* <DEDUP_REMOVED lines=13> */
.L_x_244:
[----:B------:R-:W-:Y:S05]  /*ac80*/  BSYNC B1 ;  /* 0x0000000000017941 */ /* 0x000fea0003800000 */
.L_x_243:
        /* <DEDUP_REMOVED lines=13> */
.L_x_246:
[----:B------:R-:W-:Y:S05]  /*ad60*/  BSYNC B1 ;  /* 0x0000000000017941 */ /* 0x000fea0003800000 */
.L_x_245:
        /* <DEDUP_REMOVED lines=13> */
.L_x_248:
[----:B------:R-:W-:Y:S05]  /*ae40*/  BSYNC B1 ;  /* 0x0000000000017941 */ /* 0x000fea0003800000 */
.L_x_247:
        /* <DEDUP_REMOVED lines=13> */
.L_x_250:
[----:B------:R-:W-:Y:S05]  /*af20*/  BSYNC B1 ;  /* 0x0000000000017941 */ /* 0x000fea0003800000 */
.L_x_249:
        /* <DEDUP_REMOVED lines=13> */
.L_x_252:
[----:B------:R-:W-:Y:S05]  /*b000*/  BSYNC B1 ;  /* 0x0000000000017941 */ /* 0x000fea0003800000 */
.L_x_251:
        /* <DEDUP_REMOVED lines=13> */
.L_x_254:
[----:B------:R-:W-:Y:S05]  /*b0e0*/  BSYNC B1 ;  /* 0x0000000000017941 */ /* 0x000fea0003800000 */
.L_x_253:
        /* <DEDUP_REMOVED lines=13> */
.L_x_256:
[----:B------:R-:W-:Y:S05]  /*b1c0*/  BSYNC B1 ;  /* 0x0000000000017941 */ /* 0x000fea0003800000 */
.L_x_255:
        /* <DEDUP_REMOVED lines=13> */
.L_x_258:
[----:B------:R-:W-:Y:S05]  /*b2a0*/  BSYNC B1 ;  /* 0x0000000000017941 */ /* 0x000fea0003800000 */
.L_x_257:
        /* <DEDUP_REMOVED lines=13> */
.L_x_260:
[----:B------:R-:W-:Y:S05]  /*b380*/  BSYNC B1 ;  /* 0x0000000000017941 */ /* 0x000fea0003800000 */
.L_x_259:
        /* <DEDUP_REMOVED lines=13> */
.L_x_262:
[----:B------:R-:W-:Y:S05]  /*b460*/  BSYNC B1 ;  /* 0x0000000000017941 */ /* 0x000fea0003800000 */
.L_x_261:
        /* <DEDUP_REMOVED lines=13> */
.L_x_264:
[----:B------:R-:W-:Y:S05]  /*b540*/  BSYNC B1 ;  /* 0x0000000000017941 */ /* 0x000fea0003800000 */
.L_x_263:
        /* <DEDUP_REMOVED lines=13> */
.L_x_266:
[----:B------:R-:W-:Y:S05]  /*b620*/  BSYNC B1 ;  /* 0x0000000000017941 */ /* 0x000fea0003800000 */
.L_x_265:
        /* <DEDUP_REMOVED lines=13> */
.L_x_268:
[----:B------:R-:W-:Y:S05]  /*b700*/  BSYNC B1 ;  /* 0x0000000000017941 */ /* 0x000fea0003800000 */
.L_x_267:
        /* <DEDUP_REMOVED lines=13> */
.L_x_270:
[----:B------:R-:W-:Y:S05]  /*b7e0*/  BSYNC B1 ;  /* 0x0000000000017941 */ /* 0x000fea0003800000 */
.L_x_269:
        /* <DEDUP_REMOVED lines=13> */
.L_x_272:
[----:B------:R-:W-:Y:S05]  /*b8c0*/  BSYNC B1 ;  /* 0x0000000000017941 */ /* 0x000fea0003800000 */
.L_x_271:
        /* <DEDUP_REMOVED lines=13> */
.L_x_274:
[----:B------:R-:W-:Y:S05]  /*b9a0*/  BSYNC B1 ;  /* 0x0000000000017941 */ /* 0x000fea0003800000 */
.L_x_273:
        /* <DEDUP_REMOVED lines=13> */
.L_x_276:
[----:B------:R-:W-:Y:S05]  /*ba80*/  BSYNC B1 ;  /* 0x0000000000017941 */ /* 0x000fea0003800000 */
.L_x_275:
        /* <DEDUP_REMOVED lines=13> */
.L_x_278:
[----:B------:R-:W-:Y:S05]  /*bb60*/  BSYNC B1 ;  /* 0x0000000000017941 */ /* 0x000fea0003800000 */
.L_x_277:
        /* <DEDUP_REMOVED lines=13> */
.L_x_280:
[----:B------:R-:W-:Y:S05]  /*bc40*/  BSYNC B1 ;  /* 0x0000000000017941 */ /* 0x000fea0003800000 */
.L_x_279:
        /* <DEDUP_REMOVED lines=13> */
.L_x_282:
[----:B------:R-:W-:Y:S05]  /*bd20*/  BSYNC B1 ;  /* 0x0000000000017941 */ /* 0x000fea0003800000 */
.L_x_281:
        /* <DEDUP_REMOVED lines=13> */
.L_x_284:
[----:B------:R-:W-:Y:S05]  /*be00*/  BSYNC B1 ;  /* 0x0000000000017941 */ /* 0x000fea0003800000 */
.L_x_283:
        /* <DEDUP_REMOVED lines=13> */
.L_x_286:
[----:B------:R-:W-:Y:S05]  /*bee0*/  BSYNC B1 ;  /* 0x0000000000017941 */ /* 0x000fea0003800000 */
.L_x_285:
        /* <DEDUP_REMOVED lines=13> */
.L_x_288:
[----:B------:R-:W-:Y:S05]  /*bfc0*/  BSYNC B1 ;  /* 0x0000000000017941 */ /* 0x000fea0003800000 */
.L_x_287:
        /* <DEDUP_REMOVED lines=13> */
.L_x_290:
[----:B------:R-:W-:Y:S05]  /*c0a0*/  BSYNC B1 ;  /* 0x0000000000017941 */ /* 0x000fea0003800000 */
.L_x_289:
        /* <DEDUP_REMOVED lines=13> */
.L_x_292:
[----:B------:R-:W-:Y:S05]  /*c180*/  BSYNC B1 ;  /* 0x0000000000017941 */ /* 0x000fea0003800000 */
.L_x_291:
        /* <DEDUP_REMOVED lines=13> */
.L_x_294:
[----:B------:R-:W-:Y:S05]  /*c260*/  BSYNC B1 ;  /* 0x0000000000017941 */ /* 0x000fea0003800000 */
.L_x_293:
[----:B------:R-:W-:Y:S05]  /*c270*/  @P2 BRA `(.L_x_295) ;  /* 0x0000002000ac2947 */ /* 0x000fea0003800000 */
[----:B------:R-:W2:Y:S01]  /*c280*/  LDL.LU R2, [R1+0x74] ;  /* 0x0000740001027983 */ /* 0x000ea20000300800 */
[----:B-----5:R-:W-:-:S04]  /*c290*/  LOP3.LUT R0, R0, 0xff, RZ, 0xc0, !PT ;  /* 0x000000ff00007812 */ /* 0x020fc800078ec0ff */
[----:B------:R-:W-:-:S05]  /*c2a0*/  F2FP.F16.E4M3.UNPACK_B R0, R0 ;  /* 0x00000000ff00723e */ /* 0x000fca00020006ff */
[----:B------:R-:W-:-:S05]  /*c2b0*/  HADD2.F32 R0, -RZ, R0.H0_H0 ;  /* 0x20000000ff007230 */ /* 0x000fca0000004100 */
[----:B------:R-:W-:-:S04]  /*c2c0*/  FMUL R0, R0, UR21 ;  /* 0x0000001500007c20 */ /* 0x000fc80008400000 */
[----:B--2---:R-:W-:-:S05]  /*c2d0*/  FFMA R0, R2, UR20, R0 ;  /* 0x0000001402007c23 */ /* 0x004fca0008000000 */
[----:B0-----:R-:W-:-:S05]  /*c2e0*/  F2FP.SATFINITE.E4M3.F32.PACK_AB_MERGE_C R3, RZ, R0, RZ ;  /* 0x00000000ff03723e */ /* 0x001fca00048070ff */
[----:B------:R0:W-:Y:S01]  /*c2f0*/  STG.E.U8 desc[UR16][R28.64+0x79], R3 ;  /* 0x000079031c007986 */ /* 0x0001e2000c101110 */
[----:B------:R-:W-:Y:S05]  /*c300*/  BRA `(.L_x_295) ;  /* 0x0000002000887947 */ /* 0x000fea0003800000 */
.L_x_38:
[C---:B------:R-:W-:Y:S01]  /*c310*/  ISETP.GE.AND P5, PT, R42.reuse, 0x1, PT ;  /* 0x000000012a00780c */ /* 0x040fe20003fa6270 */
[----:B------:R-:W-:Y:S01]  /*c320*/  FMUL R225, R225, UR20 ;  /* 0x00000014e1e17c20 */ /* 0x000fe20008400000 */
[----:B------:R-:W2:Y:S01]  /*c330*/  LDL.LU R227, [R1+0x14] ;  /* 0x0000140001e37983 */ /* 0x000ea20000300800 */
[----:B------:R-:W-:Y:S02]  /*c340*/  ISETP.GE.AND P2, PT, R42, 0x9, PT ;  /* 0x000000092a00780c */ /* 0x000fe40003f46270 */
[C---:B------:R-:W-:Y:S02]  /*c350*/  ISETP.LT.OR P1, PT, R41.reuse, 0x2, !P5 ;  /* 0x000000022900780c */ /* 0x040fe40006f21670 */
[----:B------:R-:W-:Y:S02]  /*c360*/  F2FP.SATFINITE.E4M3.F32.PACK_AB_MERGE_C R225, RZ, R225, RZ ;  /* 0x000000e1ffe1723e */ /* 0x000fe400048070ff */
[C---:B------:R-:W-:Y:S01]  /*c370*/  ISETP.LT.OR P3, PT, R41.reuse, 0x1, !P5 ;  /* 0x000000012900780c */ /* 0x040fe20006f61670 */
[----:B------:R-:W-:Y:S01]  /*c380*/  FMUL R226, R226, UR20 ;  /* 0x00000014e2e27c20 */ /* 0x000fe20008400000 */
[----:B------:R-:W-:Y:S01]  /*c390*/  ISETP.LT.OR P6, PT, R41, 0x1, !P2 ;  /* 0x000000012900780c */ /* 0x000fe200057c1670 */
[----:B------:R-:W-:Y:S01]  /*c3a0*/  FMUL R223, R223, UR20 ;  /* 0x00000014dfdf7c20 */ /* 0x000fe20008400000 */
[----:B------:R-:W-:-:S05]  /*c3b0*/  FMUL R224, R224, UR20 ;  /* 0x00000014e0e07c20 */ /* 0x000fca0008400000 */
[----:B------:R-:W-:Y:S01]  /*c3c0*/  @!P1 STG.E.U8 desc[UR16][R24.64+0x1], R225 ;  /* 0x000001e118009986 */ /* 0x000fe2000c101110 */
[C---:B------:R-:W-:Y:S02]  /*c3d0*/  ISETP.LT.OR P1, PT, R41.reuse, 0x2, !P2 ;  /* 0x000000022900780c */ /* 0x040fe40005721670 */
[----:B------:R-:W-:Y:S02]  /*c3e0*/  F2FP.SATFINITE.E4M3.F32.PACK_AB_MERGE_C R33, RZ, R226, RZ ;  /* 0x000000e2ff21723e */ /* 0x000fe400048070ff */
[----:B------:R-:W-:Y:S02]  /*c3f0*/  F2FP.SATFINITE.E4M3.F32.PACK_AB_MERGE_C R223, RZ, R223, RZ ;  /* 0x000000dfffdf723e */ /* 0x000fe400048070ff */
[----:B------:R-:W-:Y:S01]  /*c400*/  F2FP.SATFINITE.E4M3.F32.PACK_AB_MERGE_C R35, RZ, R224, RZ ;  /* 0x000000e0ff23723e */ /* 0x000fe200048070ff */
[----:B------:R0:W-:Y:S01]  /*c410*/  @!P3 STG.E.U8 desc[UR16][R24.64], R33 ;  /* 0x000000211800b986 */ /* 0x0001e2000c101110 */
[----:B------:R-:W-:Y:S01]  /*c420*/  ISETP.LT.OR P3, PT, R41, 0x9, !P5 ;  /* 0x000000092900780c */ /* 0x000fe20006f61670 */
[----:B------:R-:W-:-:S02]  /*c430*/  FMUL R222, R222, UR20 ;  /* 0x00000014dede7c20 */ /* 0x000fc40008400000 */
[----:B------:R1:W-:Y:S01]  /*c440*/  @!P6 STG.E.U8 desc[UR16][R26.64], R35 ;  /* 0x000000231a00e986 */ /* 0x0003e2000c101110 */
[----:B------:R-:W-:-:S03]  /*c450*/  ISETP.LT.OR P6, PT, R41, 0x9, !P2 ;  /* 0x000000092900780c */ /* 0x000fc600057c1670 */
[----:B------:R-:W-:Y:S01]  /*c460*/  @!P1 STG.E.U8 desc[UR16][R26.64+0x1], R223 ;  /* 0x000001df1a009986 */ /* 0x000fe2000c101110 */
[----:B------:R-:W-:Y:S01]  /*c470*/  ISETP.LT.OR P1, PT, R41, 0xa, !P5 ;  /* 0x0000000a2900780c */ /* 0x000fe20006f21670 */
[----:B------:R-:W-:Y:S01]  /*c480*/  FMUL R221, R221, UR20 ;  /* 0x00000014dddd7c20 */ /* 0x000fe20008400000 */
[----:B------:R-:W-:Y:S01]  /*c490*/  FMUL R220, R220, UR20 ;  /* 0x00000014dcdc7c20 */ /* 0x000fe20008400000 */
[----:B------:R-:W-:Y:S01]  /*c4a0*/  F2FP.SATFINITE.E4M3.F32.PACK_AB_MERGE_C R37, RZ, R222, RZ ;  /* 0x000000deff25723e */ /* 0x000fe200048070ff */
[----:B------:R-:W-:Y:S01]  /*c4b0*/  FMUL R219, R219, UR20 ;  /* 0x00000014dbdb7c20 */ /* 0x000fe20008400000 */
[----:B------:R-:W-:Y:S01]  /*c4c0*/  FMUL R218, R218, UR20 ;  /* 0x00000014dada7c20 */ /* 0x000fe20008400000 */
[----:B------:R-:W-:Y:S01]  /*c4d0*/  F2FP.SATFINITE.E4M3.F32.PACK_AB_MERGE_C R221, RZ, R221, RZ ;  /* 0x000000ddffdd723e */ /* 0x000fe200048070ff */
[----:B------:R-:W-:Y:S01]  /*c4e0*/  FMUL R217, R217, UR20 ;  /* 0x00000014d9d97c20 */ /* 0x000fe20008400000 */
[----:B0-----:R-:W-:Y:S01]  /*c4f0*/  F2FP.SATFINITE.E4M3.F32.PACK_AB_MERGE_C R33, RZ, R220, RZ ;  /* 0x000000dcff21723e */ /* 0x001fe200048070ff */
[----:B------:R-:W-:Y:S01]  /*c500*/  @!P3 STG.E.U8 desc[UR16][R24.64+0x8], R37 ;  /* 0x000008251800b986 */ /* 0x000fe2000c101110 */
[----:B------:R-:W-:-:S03]  /*c510*/  ISETP.LT.OR P3, PT, R41, 0xa, !P2 ;  /* 0x0000000a2900780c */ /* 0x000fc60005761670 */
[----:B------:R-:W-:Y:S01]  /*c520*/  @!P1 STG.E.U8 desc[UR16][R24.64+0x9], R221 ;  /* 0x000009dd18009986 */ /* 0x000fe2000c101110 */
[----:B------:R-:W-:-:S03]  /*c530*/  ISETP.LT.OR P1, PT, R41, 0x11, !P5 ;  /* 0x000000112900780c */ /* 0x000fc60006f21670 */
[----:B------:R0:W-:Y:S01]  /*c540*/  @!P6 STG.E.U8 desc[UR16][R26.64+0x8], R33 ;  /* 0x000008211a00e986 */ /* 0x0001e2000c101110 */
[----:B------:R-:W-:Y:S02]  /*c550*/  ISETP.LT.OR P6, PT, R41, 0x12, !P5 ;  /* 0x000000122900780c */ /* 0x000fe40006fc1670 */
[----:B------:R-:W-:Y:S01]  /*c560*/  F2FP.SATFINITE.E4M3.F32.PACK_AB_MERGE_C R219, RZ, R219, RZ ;  /* 0x000000dbffdb723e */ /* 0x000fe200048070ff */
[----:B------:R-:W-:Y:S01]  /*c570*/  FMUL R215, R215, UR20 ;  /* 0x00000014d7d77c20 */ /* 0x000fe20008400000 */
[----:B-1----:R-:W-:Y:S01]  /*c580*/  F2FP.SATFINITE.E4M3.F32.PACK_AB_MERGE_C R35, RZ, R218, RZ ;  /* 0x000000daff23723e */ /* 0x002fe200048070ff */
[----:B------:R-:W-:Y:S01]  /*c590*/  FMUL R216, R216, UR20 ;  /* 0x00000014d8d87c20 */ /* 0x000fe20008400000 */
[----:B------:R-:W-:Y:S01]  /*c5a0*/  F2FP.SATFINITE.E4M3.F32.PACK_AB_MERGE_C R217, RZ, R217, RZ ;  /* 0x000000d9ffd9723e */ /* 0x000fe200048070ff */
[----:B------:R-:W-:Y:S01]  /*c5b0*/  @!P3 STG.E.U8 desc[UR16][R26.64+0x9], R219 ;  /* 0x000009db1a00b986 */ /* 0x000fe2000c101110 */
[----:B------:R-:W-:-:S03]  /*c5c0*/  ISETP.LT.OR P3, PT, R41, 0x12, !P2 ;  /* 0x000000122900780c */ /* 0x000fc60005761670 */
[----:B------:R1:W-:Y:S01]  /*c5d0*/  @!P1 STG.E.U8 desc[UR16][R24.64+0x10], R35 ;  /* 0x0000102318009986 */ /* 0x0003e2000c101110 */
[----:B------:R-:W-:-:S03]  /*c5e0*/  ISETP.LT.OR P1, PT, R41, 0x11, !P2 ;  /* 0x000000112900780c */ /* 0x000fc60005721670 */
[----:B------:R-:W-:Y:S01]  /*c5f0*/  @!P6 STG.E.U8 desc[UR16][R24.64+0x11], R217 ;  /* 0x000011d91800e986 */ /* 0x000fe2000c101110 */
[----:B------:R-:W-:Y:S01]  /*c600*/  ISETP.LT.OR P6, PT, R41, 0x19, !P5 ;  /* 0x000000192900780c */ /* 0x000fe20006fc1670 */
[----:B------:R-:W-:Y:S01]  /*c610*/  FMUL R214, R214, UR20 ;  /* 0x00000014d6d67c20 */ /* 0x000fe20008400000 */
[----:B------:R-:W-:Y:S01]  /*c620*/  F2FP.SATFINITE.E4M3.F32.PACK_AB_MERGE_C R215, RZ, R215, RZ ;  /* 0x000000d7ffd7723e */ /* 0x000fe200048070ff */
[----:B------:R-:W-:Y:S01]  /*c630*/  FMUL R213, R213, UR20 ;  /* 0x00000014d5d57c20 */ /* 0x000fe20008400000 */
[----:B0-----:R-:W-:Y:S01]  /*c640*/  F2FP.SATFINITE.E4M3.F32.PACK_AB_MERGE_C R33, RZ, R216, RZ ;  /* 0x000000d8ff21723e */ /* 0x001fe200048070ff */
[----:B------:R-:W-:Y:S01]  /*c650*/  FMUL R212, R212, UR20 ;  /* 0x00000014d4d47c20 */ /* 0x000fe20008400000 */
[----:B------:R-:W-:Y:S01]  /*c660*/  F2FP.SATFINITE.E4M3.F32.PACK_AB_MERGE_C R37, RZ, R214, RZ ;  /* 0x000000d6ff25723e */ /* 0x000fe200048070ff */
[----:B------:R-:W-:Y:S01]  /*c670*/  @!P3 STG.E.U8 desc[UR16][R26.64+0x11], R215 ;  /* 0x000011d71a00b986 */ /* 0x000fe2000c101110 */
[----:B------:R-:W-:-:S03]  /*c680*/  ISETP.LT.OR P3, PT, R41, 0x1a, !P5 ;  /* 0x0000001a2900780c */ /* 0x000fc60006f61670 */
[----:B------:R0:W-:Y:S01]  /*c690*/  @!P1 STG.E.U8 desc[UR16][R26.64+0x10], R33 ;  /* 0x000010211a009986 */ /* 0x0001e2000c101110 */
[----:B------:R-:W-:-:S03]  /*c6a0*/  ISETP.LT.OR P1, PT, R41, 0x19, !P2 ;  /* 0x000000192900780c */ /* 0x000fc60005721670 */
[----:B------:R4:W-:Y:S01]  /*c6b0*/  @!P6 STG.E.U8 desc[UR16][R24.64+0x18], R37 ;  /* 0x000018251800e986 */ /* 0x0009e2000c101110 */
[----:B------:R-:W-:Y:S01]  /*c6c0*/  ISETP.LT.OR P6, PT, R41, 0x1a, !P2 ;  /* 0x0000001a2900780c */ /* 0x000fe200057c1670 */
[----:B------:R-:W-:Y:S01]  /*c6d0*/  FMUL R211, R211, UR20 ;  /* 0x00000014d3d37c20 */ /* 0x000fe20008400000 */
        /* <DEDUP_REMOVED lines=16> */
[----:B----4-:R-:W-:Y:S01]  /*c7e0*/  F2FP.SATFINITE.E4M3.F32.PACK_AB_MERGE_C R37, RZ, R208, RZ ;  /* 0x000000d0ff25723e */ /* 0x010fe200048070ff */
        /* <DEDUP_REMOVED lines=42> */
[----:B------:R-:W-:Y:S02]  /*ca90*/  FMUL R196, R196, UR20 ;  /* 0x00000014c4c47c20 */ /* 0x000fe40008400000 */
[----:B------:R-:W3:Y:S01]  /*caa0*/  LDL.LU R225, [R1+0x10] ;  /* 0x0000100001e17983 */ /* 0x000ee20000300800 */
[----:B------:R-:W-:-:S03]  /*cab0*/  F2FP.SATFINITE.E4M3.F32.PACK_AB_MERGE_C R197, RZ, R197, RZ ;  /* 0x000000c5ffc5723e */ /* 0x000fc600048070ff */
[----:B------:R-:W2:Y:S01]  /*cac0*/  LDL.LU R226, [R1+0xc] ;  /* 0x00000c0001e27983 */ /* 0x000ea20000300800 */
[----:B0-----:R-:W-:-:S03]  /*cad0*/  F2FP.SATFINITE.E4M3.F32.PACK_AB_MERGE_C R33, RZ, R198, RZ ;  /* 0x000000c6ff21723e */ /* 0x001fc600048070ff */
[----:B------:R-:W3:Y:S01]  /*cae0*/  LDL.LU R224, [R1+0x8] ;  /* 0x0000080001e07983 */ /* 0x000ee20000300800 */
[----:B----4-:R-:W-:-:S03]  /*caf0*/  F2FP.SATFINITE.E4M3.F32.PACK_AB_MERGE_C R37, RZ, R196, RZ ;  /* 0x000000c4ff25723e */ /* 0x010fc600048070ff */
[----:B------:R-:W4:Y:S04]  /*cb00*/  LDL.LU R223, [R1] ;  /* 0x0000000001df7983 */ /* 0x000f280000300800 */
[----:B------:R-:W2:Y:S04]  /*cb10*/  LDL.LU R222, [R1+0x18] ;  /* 0x0000180001de7983 */ /* 0x000ea80000300800 */
[----:B------:R-:W2:Y:S01]  /*cb20*/  LDL.LU R220, [R1+0x4] ;  /* 0x0000040001dc7983 */ /* 0x000ea20000300800 */
[----:B------:R-:W-:Y:S01]  /*cb30*/  FMUL R195, R195, UR20 ;  /* 0x00000014c3c37c20 */ /* 0x000fe20008400000 */
[----:B------:R-:W-:Y:S01]  /*cb40*/  FMUL R194, R194, UR20 ;  /* 0x00000014c2c27c20 */ /* 0x000fe20008400000 */
[----:B------:R-:W-:Y:S01]  /*cb50*/  FMUL R193, R193, UR20 ;  /* 0x00000014c1c17c20 */ /* 0x000fe20008400000 */
[----:B------:R-:W-:Y:S01]  /*cb60*/  @!P3 STG.E.U8 desc[UR16][R24.64+0x39], R197 ;  /* 0x000039c51800b986 */ /* 0x000fe2000c101110 */
[----:B------:R-:W-:Y:S01]  /*cb70*/  ISETP.LT.OR P3, PT, R41, 0x3a, !P2 ;  /* 0x0000003a2900780c */ /* 0x000fe20005761670 */
[----:B------:R-:W-:Y:S01]  /*cb80*/  FMUL R191, R191, UR20 ;  /* 0x00000014bfbf7c20 */ /* 0x000fe20008400000 */
[----:B------:R-:W-:Y:S01]  /*cb90*/  F2FP.SATFINITE.E4M3.F32.PACK_AB_MERGE_C R195, RZ, R195, RZ ;  /* 0x000000c3ffc3723e */ /* 0x000fe200048070ff */
[----:B------:R0:W-:Y:S01]  /*cba0*/  @!P1 STG.E.U8 desc[UR16][R24.64+0x38], R33 ;  /* 0x0000382118009986 */ /* 0x0001e2000c101110 */
[C---:B------:R-:W-:Y:S01]  /*cbb0*/  ISETP.LT.OR P1, PT, R41.reuse, 0x41, !P5 ;  /* 0x000000412900780c */ /* 0x040fe20006f21670 */
[----:B------:R-:W-:Y:S01]  /*cbc0*/  FMUL R192, R192, UR20 ;  /* 0x00000014c0c07c20 */ /* 0x000fe20008400000 */
[----:B-1----:R-:W-:Y:S01]  /*cbd0*/  F2FP.SATFINITE.E4M3.F32.PACK_AB_MERGE_C R35, RZ, R194, RZ ;  /* 0x000000c2ff23723e */ /* 0x002fe200048070ff */
[----:B------:R1:W-:Y:S01]  /*cbe0*/  @!P6 STG.E.U8 desc[UR16][R26.64+0x38], R37 ;  /* 0x000038251a00e986 */ /* 0x0003e2000c101110 */
[----:B------:R-:W-:Y:S01]  /*cbf0*/  ISETP.LT.OR P6, PT, R41, 0x42, !P5 ;  /* 0x000000422900780c */ /* 0x000fe20006fc1670 */
[----:B------:R-:W-:Y:S01]  /*cc00*/  FMUL R190, R190, UR20 ;  /* 0x00000014bebe7c20 */ /* 0x000fe20008400000 */
[----:B------:R-:W-:Y:S01]  /*cc10*/  F2FP.SATFINITE.E4M3.F32.PACK_AB_MERGE_C R193, RZ, R193, RZ ;  /* 0x000000c1ffc1723e */ /* 0x000fe200048070ff */
[----:B------:R-:W-:Y:S01]  /*cc20*/  FMUL R189, R189, UR20 ;  /* 0x00000014bdbd7c20 */ /* 0x000fe20008400000 */
[----:B------:R-:W-:Y:S01]  /*cc30*/  F2FP.SATFINITE.E4M3.F32.PACK_AB_MERGE_C R191, RZ, R191, RZ ;  /* 0x000000bfffbf723e */ /* 0x000fe200048070ff */
[----:B------:R-:W-:Y:S01]  /*cc40*/  @!P3 STG.E.U8 desc[UR16][R26.64+0x39], R195 ;  /* 0x000039c31a00b986 */ /* 0x000fe2000c101110 */
[C---:B------:R-:W-:Y:S01]  /*cc50*/  ISETP.LT.OR P3, PT, R41.reuse, 0x42, !P2 ;  /* 0x000000422900780c */ /* 0x040fe20005761670 */
[----:B------:R-:W-:Y:S01]  /*cc60*/  FMUL R188, R188, UR20 ;  /* 0x00000014bcbc7c20 */ /* 0x000fe20008400000 */
[----:B0-----:R-:W-:Y:S01]  /*cc70*/  F2FP.SATFINITE.E4M3.F32.PACK_AB_MERGE_C R33, RZ, R192, RZ ;  /* 0x000000c0ff21723e */ /* 0x001fe200048070ff */
[----:B------:R0:W-:Y:S01]  /*cc80*/  @!P1 STG.E.U8 desc[UR16][R24.64+0x40], R35 ;  /* 0x0000402318009986 */ /* 0x0001e2000c101110 */
[----:B------:R-:W-:Y:S01]  /*cc90*/  ISETP.LT.OR P1, PT, R41, 0x41, !P2 ;  /* 0x000000412900780c */ /* 0x000fe20005721670 */
[----:B------:R-:W-:Y:S01]  /*cca0*/  FMUL R187, R187, UR20 ;  /* 0x00000014bbbb7c20 */ /* 0x000fe20008400000 */
[----:B-1----:R-:W-:Y:S01]  /*ccb0*/  F2FP.SATFINITE.E4M3.F32.PACK_AB_MERGE_C R37, RZ, R190, RZ ;  /* 0x000000beff25723e */ /* 0x002fe200048070ff */
[----:B------:R-:W-:Y:S01]  /*ccc0*/  @!P6 STG.E.U8 desc[UR16][R24.64+0x41], R193 ;  /* 0x000041c11800e986 */ /* 0x000fe2000c101110 */
        /* <DEDUP_REMOVED lines=12> */
[----:B------:R-:W-:Y:S01]  /*cd90*/  F2FP.SATFINITE.E4M3.F32.PACK_AB_MERGE_C R185, RZ, R185, RZ ;  /* 0x000000b9ffb9723e */ /* 0x000fe200048070ff */
[----:B------:R1:W-:Y:S01]  /*cda0*/  @!P6 STG.E.U8 desc[UR16][R24.64+0x48], R37 ;  /* 0x000048251800e986 */ /* 0x0003e2000c101110 */
[----:B------:R-:W-:Y:S01]  /*cdb0*/  ISETP.LT.OR P6, PT, R41, 0x4a, !P2 ;  /* 0x0000004a2900780c */ /* 0x000fe200057c1670 */
[----:B------:R-:W-:Y:S01]  /*cdc0*/  FMUL R182, R182, UR20 ;  /* 0x00000014b6b67c20 */ /* 0x000fe20008400000 */
[----:B------:R-:W-:Y:S01]  /*cdd0*/  FMUL R181, R181, UR20 ;  /* 0x00000014b5b57c20 */ /* 0x000fe20008400000 */
[----:B------:R-:W-:Y:S01]  /*cde0*/  F2FP.SATFINITE.E4M3.F32.PACK_AB_MERGE_C R183, RZ, R183, RZ ;  /* 0x000000b7ffb7723e */ /* 0x000fe200048070ff */
[----:B------:R-:W-:Y:S01]  /*cdf0*/  FMUL R180, R180, UR20 ;  /* 0x00000014b4b47c20 */ /* 0x000fe20008400000 */
[----:B------:R-:W-:Y:S01]  /*ce00*/  @!P3 STG.E.U8 desc[UR16][R24.64+0x49], R189 ;  /* 0x000049bd1800b986 */ /* 0x000fe2000c101110 */
[----:B------:R-:W-:Y:S01]  /*ce10*/  ISETP.LT.OR P3, PT, R41, 0x52, !P5 ;  /* 0x000000522900780c */ /* 0x000fe20006f61670 */
[----:B------:R-:W-:Y:S01]  /*ce20*/  FMUL R179, R179, UR20 ;  /* 0x00000014b3b37c20 */ /* 0x000fe20008400000 */
[----:B0-----:R-:W-:Y:S01]  /*ce30*/  F2FP.SATFINITE.E4M3.F32.PACK_AB_MERGE_C R33, RZ, R186, RZ ;  /* 0x000000baff21723e */ /* 0x001fe200048070ff */
[----:B------:R0:W-:Y:S01]  /*ce40*/  @!P1 STG.E.U8 desc[UR16][R26.64+0x48], R35 ;  /* 0x000048231a009986 */ /* 0x0001e2000c101110 */
[C---:B------:R-:W-:Y:S01]  /*ce50*/  ISETP.LT.OR P1, PT, R41.reuse, 0x51, !P5 ;  /* 0x000000512900780c */ /* 0x040fe20006f21670 */
        /* <DEDUP_REMOVED lines=13> */
[C---:B------:R-:W-:Y:S01]  /*cf30*/  ISETP.LT.OR P1, PT, R41.reuse, 0x59, !P5 ;  /* 0x000000592900780c */ /* 0x040fe20006f21670 */
[----:B------:R-:W-:Y:S01]  /*cf40*/  FMUL R174, R174, UR20 ;  /* 0x00000014aeae7c20 */ /* 0x000fe20008400000 */
[----:B------:R-:W-:Y:S01]  /*cf50*/  F2FP.SATFINITE.E4M3.F32.PACK_AB_MERGE_C R177, RZ, R177, RZ ;  /* 0x000000b1ffb1723e */ /* 0x000fe200048070ff */
[----:B------:R1:W-:Y:S01]  /*cf60*/  @!P6 STG.E.U8 desc[UR16][R26.64+0x50], R37 ;  /* 0x000050251a00e986 */ /* 0x0003e2000c101110 */
[----:B------:R-:W-:Y:S01]  /*cf70*/  ISETP.LT.OR P6, PT, R41, 0x5a, !P5 ;  /* 0x0000005a2900780c */ /* 0x000fe20006fc1670 */
[----:B------:R-:W-:Y:S01]  /*cf80*/  FMUL R173, R173, UR20 ;  /* 0x00000014adad7c20 */ /* 0x000fe20008400000 */
[----:B------:R-:W-:Y:S01]  /*cf90*/  F2FP.SATFINITE.E4M3.F32.PACK_AB_MERGE_C R175, RZ, R175, RZ ;  /* 0x000000afffaf723e */ /* 0x000fe200048070ff */
[----:B------:R-:W-:Y:S01]  /*cfa0*/  FMUL R172, R172, UR20 ;  /* 0x00000014acac7c20 */ /* 0x000fe20008400000 */
[----:B------:R-:W-:Y:S01]  /*cfb0*/  FMUL R171, R171, UR20 ;  /* 0x00000014abab7c20 */ /* 0x000fe20008400000 */
        /* <DEDUP_REMOVED lines=42> */
[----:B------:R1:W-:Y:S01]  /*d260*/  @!P3 STG.E.U8 desc[UR16][R24.64+0x68], R33 ;  /* 0x000068211800b986 */ /* 0x0003e2000c101110 */
[----:B------:R-:W-:Y:S01]  /*d270*/  ISETP.LT.OR P3, PT, R41, 0x6a, !P2 ;  /* 0x0000006a2900780c */ /* 0x000fe20005761670 */
[----:B------:R-:W-:Y:S01]  /*d280*/  FMUL R158, R158, UR20 ;  /* 0x000000149e9e7c20 */ /* 0x000fe20008400000 */
[----:B0-----:R-:W-:Y:S01]  /*d290*/  F2FP.SATFINITE.E4M3.F32.PACK_AB_MERGE_C R35, RZ, R170, RZ ;  /* 0x000000aaff23723e */ /* 0x001fe200048070ff */
[----:B------:R-:W-:Y:S01]  /*d2a0*/  FMUL R157, R157, UR20 ;  /* 0x000000149d9d7c20 */ /* 0x000fe20008400000 */
[----:B------:R-:W-:Y:S01]  /*d2b0*/  F2FP.SATFINITE.E4M3.F32.PACK_AB_MERGE_C R159, RZ, R159, RZ ;  /* 0x0000009fff9f723e */ /* 0x000fe200048070ff */
[----:B------:R-:W-:Y:S01]  /*d2c0*/  FMUL R156, R156, UR20 ;  /* 0x000000149c9c7c20 */ /* 0x000fe20008400000 */
[----:B------:R-:W-:Y:S01]  /*d2d0*/  FMUL R155, R155, UR20 ;  /* 0x000000149b9b7c20 */ /* 0x000fe20008400000 */
[----:B------:R-:W-:Y:S01]  /*d2e0*/  @!P6 STG.E.U8 desc[UR16][R24.64+0x69], R173 ;  /* 0x000069ad1800e986 */ /* 0x000fe2000c101110 */
[----:B------:R-:W-:Y:S01]  /*d2f0*/  ISETP.LT.OR P6, PT, R41, 0x71, !P5 ;  /* 0x000000712900780c */ /* 0x000fe20006fc1670 */
[----:B------:R-:W-:Y:S01]  /*d300*/  FMUL R153, R153, UR20 ;  /* 0x0000001499997c20 */ /* 0x000fe20008400000 */
[----:B------:R-:W-:Y:S01]  /*d310*/  F2FP.SATFINITE.E4M3.F32.PACK_AB_MERGE_C R157, RZ, R157, RZ ;  /* 0x0000009dff9d723e */ /* 0x000fe200048070ff */
[----:B------:R-:W-:Y:S01]  /*d320*/  @!P1 STG.E.U8 desc[UR16][R26.64+0x68], R37 ;  /* 0x000068251a009986 */ /* 0x000fe2000c101110 */
        /* <DEDUP_REMOVED lines=12> */
[----:B------:R-:W-:Y:S01]  /*d3f0*/  FMUL R21, R21, UR20 ;  /* 0x0000001415157c20 */ /* 0x000fe20008400000 */
[----:B------:R-:W-:Y:S01]  /*d400*/  @!P1 STG.E.U8 desc[UR16][R24.64+0x71], R169 ;  /* 0x000071a918009986 */ /* 0x000fe2000c101110 */
[----:B------:R-:W-:Y:S01]  /*d410*/  ISETP.LT.OR P1, PT, R41, 0x79, !P5 ;  /* 0x000000792900780c */ /* 0x000fe20006f21670 */
[----:B------:R-:W-:Y:S01]  /*d420*/  FMUL R19, R19, UR20 ;  /* 0x0000001413137c20 */ /* 0x000fe20008400000 */
[C---:B------:R-:W-:Y:S01]  /*d430*/  ISETP.LT.OR P5, PT, R41.reuse, 0x7a, !P5 ;  /* 0x0000007a2900780c */ /* 0x040fe20006fa1670 */
[----:B------:R1:W-:Y:S01]  /*d440*/  @!P3 STG.E.U8 desc[UR16][R26.64+0x70], R33 ;  /* 0x000070211a00b986 */ /* 0x0003e2000c101110 */
[C---:B------:R-:W-:Y:S01]  /*d450*/  ISETP.LT.OR P3, PT, R41.reuse, 0x79, !P2 ;  /* 0x000000792900780c */ /* 0x040fe20005761670 */
[----:B------:R-:W-:Y:S01]  /*d460*/  FMUL R20, R20, UR20 ;  /* 0x0000001414147c20 */ /* 0x000fe20008400000 */
[----:B------:R-:W-:Y:S01]  /*d470*/  ISETP.LT.OR P2, PT, R41, 0x7a, !P2 ;  /* 0x0000007a2900780c */ /* 0x000fe20005741670 */
[----:B------:R-:W-:Y:S01]  /*d480*/  FMUL R18, R18, UR20 ;  /* 0x0000001412127c20 */ /* 0x000fe20008400000 */
[----:B0-----:R-:W-:Y:S01]  /*d490*/  F2FP.SATFINITE.E4M3.F32.PACK_AB_MERGE_C R35, RZ, R166, RZ ;  /* 0x000000a6ff23723e */ /* 0x001fe200048070ff */
[----:B------:R-:W-:Y:S01]  /*d4a0*/  @!P6 STG.E.U8 desc[UR16][R26.64+0x71], R167 ;  /* 0x000071a71a00e986 */ /* 0x000fe2000c101110 */
[----:B------:R-:W-:Y:S01]  /*d4b0*/  F2FP.SATFINITE.E4M3.F32.PACK_AB_MERGE_C R23, RZ, R23, RZ ;  /* 0x00000017ff17723e */ /* 0x000fe200048070ff */
[----:B------:R-:W-:Y:S01]  /*d4c0*/  FMUL R17, R17, UR20 ;  /* 0x0000001411117c20 */ /* 0x000fe20008400000 */
[----:B------:R-:W-:Y:S01]  /*d4d0*/  F2FP.SATFINITE.E4M3.F32.PACK_AB_MERGE_C R21, RZ, R21, RZ ;  /* 0x00000015ff15723e */ /* 0x000fe200048070ff */
[----:B------:R0:W-:Y:S01]  /*d4e0*/  @!P1 STG.E.U8 desc[UR16][R24.64+0x78], R35 ;  /* 0x0000782318009986 */ /* 0x0001e2000c101110 */
[----:B------:R-:W-:Y:S01]  /*d4f0*/  ISETP.GE.AND P1, PT, R42, 0x81, PT ;  /* 0x000000812a00780c */ /* 0x000fe20003f26270 */
[----:B------:R-:W-:Y:S01]  /*d500*/  FMUL R16, R16, UR20 ;  /* 0x0000001410107c20 */ /* 0x000fe20008400000 */
[----:B-1----:R-:W-:Y:S01]  /*d510*/  F2FP.SATFINITE.E4M3.F32.PACK_AB_MERGE_C R33, RZ, R164, RZ ;  /* 0x000000a4ff21723e */ /* 0x002fe200048070ff */
[----:B------:R1:W-:Y:S01]  /*d520*/  @!P5 STG.E.U8 desc[UR16][R24.64+0x79], R165 ;  /* 0x000079a51800d986 */ /* 0x0003e2000c101110 */
[----:B------:R-:W-:Y:S01]  /*d530*/  ISETP.LT.OR P5, PT, R41, 0x1, !P1 ;  /* 0x000000012900780c */ /* 0x000fe20004fa1670 */
[----:B------:R-:W-:Y:S01]  /*d540*/  FMUL R15, R15, UR20 ;  /* 0x000000140f0f7c20 */ /* 0x000fe20008400000 */
[----:B------:R-:W-:Y:S01]  /*d550*/  ISETP.LT.OR P6, PT, R41, 0x2, !P1 ;  /* 0x000000022900780c */ /* 0x000fe20004fc1670 */
[----:B------:R1:W-:Y:S01]  /*d560*/  @!P3 STG.E.U8 desc[UR16][R26.64+0x78], R33 ;  /* 0x000078211a00b986 */ /* 0x0003e2000c101110 */
[----:B------:R-:W-:Y:S01]  /*d570*/  ISETP.GE.AND P3, PT, R42, 0x89, PT ;  /* 0x000000892a00780c */ /* 0x000fe20003f66270 */
[----:B------:R-:W-:Y:S01]  /*d580*/  FMUL R13, R13, UR20 ;  /* 0x000000140d0d7c20 */ /* 0x000fe20008400000 */
[----:B------:R-:W-:Y:S01]  /*d590*/  F2FP.SATFINITE.E4M3.F32.PACK_AB_MERGE_C R19, RZ, R19, RZ ;  /* 0x00000013ff13723e */ /* 0x000fe200048070ff */
[----:B------:R1:W-:Y:S01]  /*d5a0*/  @!P2 STG.E.U8 desc[UR16][R26.64+0x79], R163 ;  /* 0x000079a31a00a986 */ /* 0x0003e2000c101110 */
[----:B0-----:R-:W-:Y:S01]  /*d5b0*/  F2FP.SATFINITE.E4M3.F32.PACK_AB_MERGE_C R35, RZ, R162, RZ ;  /* 0x000000a2ff23723e */ /* 0x001fe200048070ff */
[----:B------:R-:W-:Y:S01]  /*d5c0*/  FMUL R14, R14, UR20 ;  /* 0x000000140e0e7c20 */ /* 0x000fe20008400000 */
[C---:B------:R-:W-:Y:S01]  /*d5d0*/  ISETP.LT.OR P2, PT, R41.reuse, 0x1, !P3 ;  /* 0x000000012900780c */ /* 0x040fe20005f41670 */
[----:B------:R-:W-:Y:S01]  /*d5e0*/  FMUL R12, R12, UR20 ;  /* 0x000000140c0c7c20 */ /* 0x000fe20008400000 */
[----:B-1----:R-:W-:Y:S01]  /*d5f0*/  F2FP.SATFINITE.E4M3.F32.PACK_AB_MERGE_C R25, RZ, R160, RZ ;  /* 0x000000a0ff19723e */ /* 0x002fe200048070ff */
[----:B------:R-:W-:Y:S01]  /*d600*/  @!P5 STG.E.U8 desc[UR16][R30.64], R35 ;  /* 0x000000231e00d986 */ /* 0x000fe2000c101110 */
[----:B------:R-:W-:Y:S01]  /*d610*/  ISETP.LT.OR P5, PT, R41, 0x2, !P3 ;  /* 0x000000022900780c */ /* 0x000fe20005fa1670 */
[----:B------:R-:W-:Y:S01]  /*d620*/  FMUL R11, R11, UR20 ;  /* 0x000000140b0b7c20 */ /* 0x000fe20008400000 */
[----:B------:R-:W-:Y:S01]  /*d630*/  F2FP.SATFINITE.E4M3.F32.PACK_AB_MERGE_C R33, RZ, R156, RZ ;  /* 0x0000009cff21723e */ /* 0x000fe200048070ff */
        /* <DEDUP_REMOVED lines=9> */
[----:B------:R-:W-:Y:S01]  /*d6d0*/  F2FP.SATFINITE.E4M3.F32.PACK_AB_MERGE_C R15, RZ, R15, RZ ;  /* 0x0000000fff0f723e */ /* 0x000fe200048070ff */
[----:B------:R-:W-:Y:S01]  /*d6e0*/  @!P5 STG.E.U8 desc[UR16][R28.64+0x1], R159 ;  /* 0x0000019f1c00d986 */ /* 0x000fe2000c101110 */
        /* <DEDUP_REMOVED lines=8> */
[----:B0-----:R-:W-:Y:S01]  /*d770*/  F2FP.SATFINITE.E4M3.F32.PACK_AB_MERGE_C R25, RZ, R154, RZ ;  /* 0x0000009aff19723e */ /* 0x001fe200048070ff */
[----:B------:R-:W-:Y:S01]  /*d780*/  FMUL R3, R3, UR20 ;  /* 0x0000001403037c20 */ /* 0x000fe20008400000 */
[----:B------:R-:W-:Y:S01]  /*d790*/  F2FP.SATFINITE.E4M3.F32.PACK_AB_MERGE_C R9, RZ, R9, RZ ;  /* 0x00000009ff09723e */ /* 0x000fe200048070ff */
[----:B------:R-:W-:Y:S01]  /*d7a0*/  FMUL R4, R4, UR20 ;  /* 0x0000001404047c20 */ /* 0x000fe20008400000 */
[----:B------:R-:W-:Y:S01]  /*d7b0*/  F2FP.SATFINITE.E4M3.F32.PACK_AB_MERGE_C R7, RZ, R7, RZ ;  /* 0x00000007ff07723e */ /* 0x000fe200048070ff */
[----:B------:R-:W-:Y:S01]  /*d7c0*/  @!P5 STG.E.U8 desc[UR16][R30.64+0x9], R157 ;  /* 0x0000099d1e00d986 */ /* 0x000fe2000c101110 */
[C---:B------:R-:W-:Y:S01]  /*d7d0*/  ISETP.LT.OR P5, PT, R41.reuse, 0x12, !P1 ;  /* 0x000000122900780c */ /* 0x040fe20004fa1670 */
[----:B-----5:R-:W-:Y:S01]  /*d7e0*/  FMUL R0, R0, UR20 ;  /* 0x0000001400007c20 */ /* 0x020fe20008400000 */
[----:B-1----:R-:W-:Y:S01]  /*d7f0*/  F2FP.SATFINITE.E4M3.F32.PACK_AB_MERGE_C R27, RZ, R152, RZ ;  /* 0x00000098ff1b723e */ /* 0x002fe200048070ff */
[----:B------:R0:W-:Y:S01]  /*d800*/  @!P2 STG.E.U8 desc[UR16][R28.64+0x8], R33 ;  /* 0x000008211c00a986 */ /* 0x0001e2000c101110 */
[C---:B------:R-:W-:Y:S01]  /*d810*/  ISETP.LT.OR P2, PT, R41.reuse, 0x11, !P1 ;  /* 0x000000112900780c */ /* 0x040fe20004f41670 */
[----:B------:R-:W-:Y:S01]  /*d820*/  FMUL R2, R2, UR20 ;  /* 0x0000001402027c20 */ /* 0x000fe20008400000 */
[----:B------:R-:W-:Y:S01]  /*d830*/  F2FP.SATFINITE.E4M3.F32.PACK_AB_MERGE_C R5, RZ, R5, RZ ;  /* 0x00000005ff05723e */ /* 0x000fe200048070ff */
[----:B------:R-:W-:Y:S01]  /*d840*/  @!P6 STG.E.U8 desc[UR16][R28.64+0x9], R155 ;  /* 0x0000099b1c00e986 */ /* 0x000fe2000c101110 */
[----:B------:R-:W-:-:S05]  /*d850*/  ISETP.LT.OR P6, PT, R41, 0x11, !P3 ;  /* 0x000000112900780c */ /* 0x000fca0005fc1670 */
[----:B------:R-:W-:Y:S01]  /*d860*/  @!P5 STG.E.U8 desc[UR16][R30.64+0x11], R153 ;  /* 0x000011991e00d986 */ /* 0x000fe2000c101110 */
[C---:B------:R-:W-:Y:S02]  /*d870*/  ISETP.LT.OR P5, PT, R41.reuse, 0x12, !P3 ;  /* 0x000000122900780c */ /* 0x040fe40005fa1670 */
[----:B0-----:R-:W-:Y:S01]  /*d880*/  F2FP.SATFINITE.E4M3.F32.PACK_AB_MERGE_C R33, RZ, R22, RZ ;  /* 0x00000016ff21723e */ /* 0x001fe200048070ff */
[----:B------:R0:W-:Y:S01]  /*d890*/  @!P2 STG.E.U8 desc[UR16][R30.64+0x10], R25 ;  /* 0x000010191e00a986 */ /* 0x0001e2000c101110 */
[----:B------:R-:W-:-:S03]  /*d8a0*/  ISETP.LT.OR P2, PT, R41, 0x19, !P1 ;  /* 0x000000192900780c */ /* 0x000fc60004f41670 */
[----:B------:R-:W-:Y:S01]  /*d8b0*/  @!P6 STG.E.U8 desc[UR16][R28.64+0x10], R27 ;  /* 0x0000101b1c00e986 */ /* 0x000fe2000c101110 */
[----:B------:R-:W-:-:S05]  /*d8c0*/  ISETP.LT.OR P6, PT, R41, 0x1a, !P1 ;  /* 0x0000001a2900780c */ /* 0x000fca0004fc1670 */
[----:B------:R1:W-:Y:S01]  /*d8d0*/  @!P5 STG.E.U8 desc[UR16][R28.64+0x11], R23 ;  /* 0x000011171c00d986 */ /* 0x0003e2000c101110 */
[C---:B------:R-:W-:Y:S02]  /*d8e0*/  ISETP.LT.OR P5, PT, R41.reuse, 0x1a, !P3 ;  /* 0x0000001a2900780c */ /* 0x040fe40005fa1670 */
[----:B0-----:R-:W-:Y:S01]  /*d8f0*/  F2FP.SATFINITE.E4M3.F32.PACK_AB_MERGE_C R25, RZ, R20, RZ ;  /* 0x00000014ff19723e */ /* 0x001fe200048070ff */
[----:B------:R-:W-:Y:S01]  /*d900*/  @!P2 STG.E.U8 desc[UR16][R30.64+0x18], R33 ;  /* 0x000018211e00a986 */ /* 0x000fe2000c101110 */
[----:B------:R-:W-:-:S03]  /*d910*/  ISETP.LT.OR P2, PT, R41, 0x19, !P3 ;  /* 0x000000192900780c */ /* 0x000fc60005f41670 */
[----:B------:R0:W-:Y:S01]  /*d920*/  @!P6 STG.E.U8 desc[UR16][R30.64+0x19], R21 ;  /* 0x000019151e00e986 */ /* 0x0001e2000c101110 */
[----:B------:R-:W-:Y:S02]  /*d930*/  ISETP.LT.OR P6, PT, R41, 0x21, !P1 ;  /* 0x000000212900780c */ /* 0x000fe40004fc1670 */
[----:B-1----:R-:W-:-:S03]  /*d940*/  F2FP.SATFINITE.E4M3.F32.PACK_AB_MERGE_C R23, RZ, R18, RZ ;  /* 0x00000012ff17723e */ /* 0x002fc600048070ff */
[----:B------:R1:W-:Y:S01]  /*d950*/  @!P5 STG.E.U8 desc[UR16][R28.64+0x19], R19 ;  /* 0x000019131c00d986 */ /* 0x0003e2000c101110 */
[----:B------:R-:W-:-:S03]  /*d960*/  ISETP.LT.OR P5, PT, R41, 0x22, !P1 ;  /* 0x000000222900780c */ /* 0x000fc60004fa1670 */
[----:B------:R-:W-:Y:S01]  /*d970*/  @!P2 STG.E.U8 desc[UR16][R28.64+0x18], R25 ;  /* 0x000018191c00a986 */ /* 0x000fe2000c101110 */
[C---:B------:R-:W-:Y:S02]  /*d980*/  ISETP.LT.OR P2, PT, R41.reuse, 0x21, !P3 ;  /* 0x000000212900780c */ /* 0x040fe40005f41670 */
[----:B0-----:R-:W-:Y:S01]  /*d990*/  F2FP.SATFINITE.E4M3.F32.PACK_AB_MERGE_C R21, RZ, R16, RZ ;  /* 0x00000010ff15723e */ /* 0x001fe200048070ff */
[----:B------:R-:W-:Y:S01]  /*d9a0*/  @!P6 STG.E.U8 desc[UR16][R30.64+0x20], R23 ;  /* 0x000020171e00e986 */ /* 0x000fe2000c101110 */
[----:B------:R-:W-:Y:S02]  /*d9b0*/  ISETP.LT.OR P6, PT, R41, 0x22, !P3 ;  /* 0x000000222900780c */ /* 0x000fe40005fc1670 */
[----:B-1----:R-:W-:-:S03]  /*d9c0*/  F2FP.SATFINITE.E4M3.F32.PACK_AB_MERGE_C R19, RZ, R14, RZ ;  /* 0x0000000eff13723e */ /* 0x002fc600048070ff */
[----:B------:R0:W-:Y:S01]  /*d9d0*/  @!P5 STG.E.U8 desc[UR16][R30.64+0x21], R17 ;  /* 0x000021111e00d986 */ /* 0x0001e2000c101110 */
[----:B------:R-:W-:-:S03]  /*d9e0*/  ISETP.LT.OR P5, PT, R41, 0x2a, !P1 ;  /* 0x0000002a2900780c */ /* 0x000fc60004fa1670 */
[----:B------:R-:W-:Y:S01]  /*d9f0*/  @!P2 STG.E.U8 desc[UR16][R28.64+0x20], R21 ;  /* 0x000020151c00a986 */ /* 0x000fe2000c101110 */
[----:B------:R-:W-:-:S03]  /*da00*/  ISETP.LT.OR P2, PT, R41, 0x29, !P1 ;  /* 0x000000292900780c */ /* 0x000fc60004f41670 */
[----:B------:R1:W-:Y:S01]  /*da10*/  @!P6 STG.E.U8 desc[UR16][R28.64+0x21], R15 ;  /* 0x0000210f1c00e986 */ /* 0x0003e2000c101110 */
[----:B------:R-:W-:Y:S02]  /*da20*/  ISETP.LT.OR P6, PT, R41, 0x29, !P3 ;  /* 0x000000292900780c */ /* 0x000fe40005fc1670 */
[----:B0-----:R-:W-:-:S03]  /*da30*/  F2FP.SATFINITE.E4M3.F32.PACK_AB_MERGE_C R17, RZ, R12, RZ ;  /* 0x0000000cff11723e */ /* 0x001fc600048070ff */
[----:B------:R0:W-:Y:S01]  /*da40*/  @!P5 STG.E.U8 desc[UR16][R30.64+0x29], R13 ;  /* 0x0000290d1e00d986 */ /* 0x0001e2000c101110 */
[----:B------:R-:W-:-:S03]  /*da50*/  ISETP.LT.OR P5, PT, R41, 0x2a, !P3 ;  /* 0x0000002a2900780c */ /* 0x000fc60005fa1670 */
[----:B------:R-:W-:Y:S01]  /*da60*/  @!P2 STG.E.U8 desc[UR16][R30.64+0x28], R19 ;  /* 0x000028131e00a986 */ /* 0x000fe2000c101110 */
[C---:B------:R-:W-:Y:S02]  /*da70*/  ISETP.LT.OR P2, PT, R41.reuse, 0x31, !P1 ;  /* 0x000000312900780c */ /* 0x040fe40004f41670 */
[----:B-1----:R-:W-:Y:S01]  /*da80*/  F2FP.SATFINITE.E4M3.F32.PACK_AB_MERGE_C R15, RZ, R10, RZ ;  /* 0x0000000aff0f723e */ /* 0x002fe200048070ff */
[----:B------:R-:W-:Y:S01]  /*da90*/  @!P6 STG.E.U8 desc[UR16][R28.64+0x28], R17 ;  /* 0x000028111c00e986 */ /* 0x000fe2000c101110 */
[----:B------:R-:W-:Y:S02]  /*daa0*/  ISETP.LT.OR P6, PT, R41, 0x32, !P1 ;  /* 0x000000322900780c */ /* 0x000fe40004fc1670 */
[----:B0-----:R-:W-:-:S03]  /*dab0*/  F2FP.SATFINITE.E4M3.F32.PACK_AB_MERGE_C R13, RZ, R8, RZ ;  /* 0x00000008ff0d723e */ /* 0x001fc600048070ff */
        /* <DEDUP_REMOVED lines=9> */
[----:B------:R4:W-:Y:S01]  /*db50*/  @!P2 STG.E.U8 desc[UR16][R28.64+0x30], R13 ;  /* 0x0000300d1c00a986 */ /* 0x0009e2000c101110 */
[C---:B------:R-:W-:Y:S02]  /*db60*/  ISETP.LT.OR P2, PT, R41.reuse, 0x39, !P3 ;  /* 0x000000392900780c */ /* 0x040fe40005f41670 */
[----:B-1----:R-:W-:Y:S01]  /*db70*/  F2FP.SATFINITE.E4M3.F32.PACK_AB_MERGE_C R9, RZ, R4, RZ ;  /* 0x00000004ff09723e */ /* 0x002fe200048070ff */
[----:B------:R1:W-:Y:S01]  /*db80*/  @!P6 STG.E.U8 desc[UR16][R30.64+0x38], R11 ;  /* 0x0000380b1e00e986 */ /* 0x0003e2000c101110 */
[C---:B------:R-:W-:Y:S02]  /*db90*/  ISETP.LT.OR P6, PT, R41.reuse, 0x3a, !P3 ;  /* 0x0000003a2900780c */ /* 0x040fe40005fc1670 */
[----:B0-----:R-:W-:Y:S01]  /*dba0*/  F2FP.SATFINITE.E4M3.F32.PACK_AB_MERGE_C R7, RZ, R2, RZ ;  /* 0x00000002ff07723e */ /* 0x001fe200048070ff */
[----:B---3--:R-:W-:Y:S02]  /*dbb0*/  FMUL R2, R224, UR20 ;  /* 0x00000014e0027c20 */ /* 0x008fe40008400000 */
[----:B------:R0:W-:Y:S01]  /*dbc0*/  @!P5 STG.E.U8 desc[UR16][R30.64+0x39], R5 ;  /* 0x000039051e00d986 */ /* 0x0001e2000c101110 */
[----:B------:R-:W-:-:S02]  /*dbd0*/  ISETP.LT.OR P5, PT, R41, 0x42, !P1 ;  /* 0x000000422900780c */ /* 0x000fc40004fa1670 */
[----:B----4-:R-:W-:Y:S01]  /*dbe0*/  F2FP.SATFINITE.E4M3.F32.PACK_AB_MERGE_C R13, RZ, R3, RZ ;  /* 0x00000003ff0d723e */ /* 0x010fe200048070ff */
[----:B------:R-:W-:Y:S01]  /*dbf0*/  FMUL R3, R223, UR20 ;  /* 0x00000014df037c20 */ /* 0x000fe20008400000 */
[----:B------:R3:W-:Y:S01]  /*dc00*/  @!P2 STG.E.U8 desc[UR16][R28.64+0x38], R9 ;  /* 0x000038091c00a986 */ /* 0x0007e2000c101110 */
[----:B-1----:R-:W-:Y:S01]  /*dc10*/  F2FP.SATFINITE.E4M3.F32.PACK_AB_MERGE_C R11, RZ, R0, RZ ;  /* 0x00000000ff0b723e */ /* 0x002fe200048070ff */
[----:B--2---:R-:W-:Y:S01]  /*dc20*/  FMUL R0, R220, UR20 ;  /* 0x00000014dc007c20 */ /* 0x004fe20008400000 */
[----:B------:R-:W-:Y:S01]  /*dc30*/  ISETP.LT.OR P2, PT, R41, 0x41, !P1 ;  /* 0x000000412900780c */ /* 0x000fe20004f41670 */
[----:B------:R-:W2:Y:S04]  /*dc40*/  LDL.LU R223, [R1+0x1c] ;  /* 0x00001c0001df7983 */ /* 0x000ea80000300800 */
[----:B------:R-:W4:Y:S01]  /*dc50*/  LDL.LU R221, [R1+0x20] ;  /* 0x0000200001dd7983 */ /* 0x000f220000300800 */
[----:B0-----:R-:W-:-:S03]  /*dc60*/  F2FP.SATFINITE.E4M3.F32.PACK_AB_MERGE_C R5, RZ, R3, RZ ;  /* 0x00000003ff05723e */ /* 0x001fc600048070ff */
[----:B------:R-:W4:Y:S01]  /*dc70*/  LDL.LU R224, [R1+0x24] ;  /* 0x0000240001e07983 */ /* 0x000f220000300800 */
[----:B------:R-:W-:Y:S01]  /*dc80*/  FMUL R3, R226, UR20 ;  /* 0x00000014e2037c20 */ /* 0x000fe20008400000 */
[----:B---3--:R-:W-:Y:S01]  /*dc90*/  F2FP.SATFINITE.E4M3.F32.PACK_AB_MERGE_C R9, RZ, R0, RZ ;  /* 0x00000000ff09723e */ /* 0x008fe200048070ff */
[----:B------:R-:W-:Y:S01]  /*dca0*/  FMUL R0, R225, UR20 ;  /* 0x00000014e1007c20 */ /* 0x000fe20008400000 */
[----:B------:R0:W-:Y:S01]  /*dcb0*/  @!P6 STG.E.U8 desc[UR16][R28.64+0x39], R13 ;  /* 0x0000390d1c00e986 */ /* 0x0001e2000c101110 */
[----:B------:R-:W-:-:S03]  /*dcc0*/  ISETP.LT.OR P6, PT, R41, 0x41, !P3 ;  /* 0x000000412900780c */ /* 0x000fc60005fc1670 */
[----:B------:R-:W3:Y:S04]  /*dcd0*/  LDL.LU R226, [R1+0x28] ;  /* 0x0000280001e27983 */ /* 0x000ee80000300800 */
[----:B------:R-:W3:Y:S01]  /*dce0*/  LDL.LU R225, [R1+0x2c] ;  /* 0x00002c0001e17983 */ /* 0x000ee20000300800 */
[----:B0-----:R-:W-:Y:S01]  /*dcf0*/  F2FP.SATFINITE.E4M3.F32.PACK_AB_MERGE_C R13, RZ, R2, RZ ;  /* 0x00000002ff0d723e */ /* 0x001fe200048070ff */
[----:B------:R-:W-:Y:S02]  /*dd00*/  FMUL R2, R227, UR20 ;  /* 0x00000014e3027c20 */ /* 0x000fe40008400000 */
[----:B------:R-:W3:Y:S04]  /*dd10*/  LDL.LU R227, [R1+0x30] ;  /* 0x0000300001e37983 */ /* 0x000ee80000300800 */
[----:B------:R-:W-:Y:S01]  /*dd20*/  @!P5 STG.E.U8 desc[UR16][R30.64+0x41], R11 ;  /* 0x0000410b1e00d986 */ /* 0x000fe2000c101110 */
[----:B------:R-:W-:-:S03]  /*dd30*/  ISETP.LT.OR P5, PT, R41, 0x42, !P3 ;  /* 0x000000422900780c */ /* 0x000fc60005fa1670 */
[----:B------:R0:W-:Y:S01]  /*dd40*/  @!P2 STG.E.U8 desc[UR16][R30.64+0x40], R7 ;  /* 0x000040071e00a986 */ /* 0x0001e2000c101110 */
[----:B------:R-:W-:-:S03]  /*dd50*/  ISETP.LT.OR P2, PT, R41, 0x49, !P1 ;  /* 0x000000492900780c */ /* 0x000fc60004f41670 */
[----:B------:R1:W-:Y:S01]  /*dd60*/  @!P6 STG.E.U8 desc[UR16][R28.64+0x40], R5 ;  /* 0x000040051c00e986 */ /* 0x0003e2000c101110 */
[----:B------:R-:W-:-:S03]  /*dd70*/  ISETP.LT.OR P6, PT, R41, 0x4a, !P1 ;  /* 0x0000004a2900780c */ /* 0x000fc60004fc1670 */
[----:B------:R-:W3:Y:S04]  /*dd80*/  LDL.LU R220, [R1+0x34] ;  /* 0x0000340001dc7983 */ /* 0x000ee80000300800 */
[----:B------:R1:W-:Y:S01]  /*dd90*/  @!P5 STG.E.U8 desc[UR16][R28.64+0x41], R9 ;  /* 0x000041091c00d986 */ /* 0x0003e2000c101110 */
[----:B0-----:R-:W-:Y:S01]  /*dda0*/  F2FP.SATFINITE.E4M3.F32.PACK_AB_MERGE_C R7, RZ, R3, RZ ;  /* 0x00000003ff07723e */ /* 0x001fe200048070ff */
[----:B------:R-:W-:Y:S02]  /*ddb0*/  FMUL R3, R222, UR20 ;  /* 0x00000014de037c20 */ /* 0x000fe40008400000 */
[----:B------:R-:W-:Y:S01]  /*ddc0*/  @!P2 STG.E.U8 desc[UR16][R30.64+0x48], R13 ;  /* 0x0000480d1e00a986 */ /* 0x000fe2000c101110 */
[----:B------:R-:W-:-:S03]  /*ddd0*/  ISETP.LT.OR P2, PT, R41, 0x49, !P3 ;  /* 0x000000492900780c */ /* 0x000fc60005f41670 */
[----:B------:R-:W3:Y:S01]  /*dde0*/  LDL.LU R222, [R1+0x38] ;  /* 0x0000380001de7983 */ /* 0x000ee20000300800 */
[----:B-1----:R-:W-:Y:S02]  /*ddf0*/  F2FP.SATFINITE.E4M3.F32.PACK_AB_MERGE_C R5, RZ, R0, RZ ;  /* 0x00000000ff05723e */ /* 0x002fe400048070ff */
[----:B------:R-:W-:Y:S02]  /*de00*/  F2FP.SATFINITE.E4M3.F32.PACK_AB_MERGE_C R11, RZ, R2, RZ ;  /* 0x00000002ff0b723e */ /* 0x000fe400048070ff */
[----:B------:R-:W-:Y:S01]  /*de10*/  F2FP.SATFINITE.E4M3.F32.PACK_AB_MERGE_C R9, RZ, R3, RZ ;  /* 0x00000003ff09723e */ /* 0x000fe200048070ff */
[----:B------:R0:W-:Y:S04]  /*de20*/  @!P6 STG.E.U8 desc[UR16][R30.64+0x49], R7 ;  /* 0x000049071e00e986 */ /* 0x0001e8000c101110 */
[----:B------:R1:W-:Y:S01]  /*de30*/  @!P2 STG.E.U8 desc[UR16][R28.64+0x48], R5 ;  /* 0x000048051c00a986 */ /* 0x0003e2000c101110 */
[----:B--2---:R-:W-:-:S03]  /*de40*/  FMUL R0, R223, UR20 ;  /* 0x00000014df007c20 */ /* 0x004fc60008400000 */
[----:B------:R-:W2:Y:S01]  /*de50*/  LDL.LU R223, [R1+0x3c] ;  /* 0x00003c0001df7983 */ /* 0x000ea20000300800 */
[----:B----4-:R-:W-:Y:S01]  /*de60*/  FMUL R2, R221, UR20 ;  /* 0x00000014dd027c20 */ /* 0x010fe20008400000 */
[----:B0-----:R-:W-:Y:S01]  /*de70*/  F2FP.SATFINITE.E4M3.F32.PACK_AB_MERGE_C R7, RZ, R0, RZ ;  /* 0x00000000ff07723e */ /* 0x001fe200048070ff */
[----:B------:R-:W-:Y:S02]  /*de80*/  FMUL R3, R224, UR20 ;  /* 0x00000014e0037c20 */ /* 0x000fe40008400000 */
[----:B------:R-:W4:Y:S01]  /*de90*/  LDL.LU R224, [R1+0x40] ;  /* 0x0000400001e07983 */ /* 0x000f220000300800 */
[----:B------:R-:W-:Y:S02]  /*dea0*/  F2FP.SATFINITE.E4M3.F32.PACK_AB_MERGE_C R13, RZ, R2, RZ ;  /* 0x00000002ff0d723e */ /* 0x000fe400048070ff */
[----:B-1----:R-:W-:Y:S01]  /*deb0*/  F2FP.SATFINITE.E4M3.F32.PACK_AB_MERGE_C R5, RZ, R3, RZ ;  /* 0x00000003ff05723e */ /* 0x002fe200048070ff */
[----:B---3--:R-:W-:Y:S02]  /*dec0*/  FMUL R0, R226, UR20 ;  /* 0x00000014e2007c20 */ /* 0x008fe40008400000 */
[----:B------:R-:W3:Y:S01]  /*ded0*/  LDL.LU R226, [R1+0x44] ;  /* 0x0000440001e27983 */ /* 0x000ee20000300800 */
[----:B------:R-:W-:-:S03]  /*dee0*/  FMUL R2, R225, UR20 ;  /* 0x00000014e1027c20 */ /* 0x000fc60008400000 */
[----:B------:R-:W3:Y:S01]  /*def0*/  LDL.LU R225, [R1+0x48] ;  /* 0x0000480001e17983 */ /* 0x000ee20000300800 */
[----:B------:R-:W-:-:S03]  /*df00*/  FMUL R3, R227, UR20 ;  /* 0x00000014e3037c20 */ /* 0x000fc60008400000 */
[----:B------:R-:W3:Y:S01]  /*df10*/  LDL.LU R227, [R1+0x4c] ;  /* 0x00004c0001e37983 */ /* 0x000ee20000300800 */
[C---:B------:R-:W-:Y:S02]  /*df20*/  ISETP.LT.OR P5, PT, R41.reuse, 0x4a, !P3 ;  /* 0x0000004a2900780c */ /* 0x040fe40005fa1670 */
[C---:B------:R-:W-:Y:S01]  /*df30*/  ISETP.LT.OR P6, PT, R41.reuse, 0x51, !P1 ;  /* 0x000000512900780c */ /* 0x040fe20004fc1670 */
[----:B------:R-:W3:Y:S01]  /*df40*/  LDL.LU R219, [R1+0x50] ;  /* 0x0000500001db7983 */ /* 0x000ee20000300800 */
[----:B------:R-:W-:-:S03]  /*df50*/  ISETP.LT.OR P2, PT, R41, 0x51, !P3 ;  /* 0x000000512900780c */ /* 0x000fc60005f41670 */
[----:B------:R-:W3:Y:S04]  /*df60*/  LDL.LU R218, [R1+0x54] ;  /* 0x0000540001da7983 */ /* 0x000ee80000300800 */
[----:B------:R-:W3:Y:S04]  /*df70*/  LDL.LU R221, [R1+0x58] ;  /* 0x0000580001dd7983 */ /* 0x000ee80000300800 */
[----:B------:R0:W-:Y:S01]  /*df80*/  @!P5 STG.E.U8 desc[UR16][R28.64+0x49], R11 ;  /* 0x0000490b1c00d986 */ /* 0x0001e2000c101110 */
[----:B------:R-:W-:-:S03]  /*df90*/  ISETP.LT.OR P5, PT, R41, 0x52, !P1 ;  /* 0x000000522900780c */ /* 0x000fc60004fa1670 */
[----:B------:R1:W-:Y:S01]  /*dfa0*/  @!P6 STG.E.U8 desc[UR16][R30.64+0x50], R9 ;  /* 0x000050091e00e986 */ /* 0x0003e2000c101110 */
[----:B------:R-:W-:Y:S02]  /*dfb0*/  ISETP.LT.OR P6, PT, R41, 0x52, !P3 ;  /* 0x000000522900780c */ /* 0x000fe40005fc1670 */
[----:B0-----:R-:W-:-:S07]  /*dfc0*/  F2FP.SATFINITE.E4M3.F32.PACK_AB_MERGE_C R11, RZ, R2, RZ ;  /* 0x00000002ff0b723e */ /* 0x001fce00048070ff */
[----:B------:R0:W-:Y:S01]  /*dfd0*/  @!P5 STG.E.U8 desc[UR16][R30.64+0x51], R7 ;  /* 0x000051071e00d986 */ /* 0x0001e2000c101110 */
[C---:B------:R-:W-:Y:S02]  /*dfe0*/  ISETP.LT.OR P5, PT, R41.reuse, 0x5a, !P1 ;  /* 0x0000005a2900780c */ /* 0x040fe40004fa1670 */
[----:B-1----:R-:W-:Y:S01]  /*dff0*/  F2FP.SATFINITE.E4M3.F32.PACK_AB_MERGE_C R9, RZ, R0, RZ ;  /* 0x00000000ff09723e */ /* 0x002fe200048070ff */
[----:B------:R-:W-:Y:S01]  /*e000*/  @!P2 STG.E.U8 desc[UR16][R28.64+0x50], R13 ;  /* 0x0000500d1c00a986 */ /* 0x000fe2000c101110 */
[C---:B------:R-:W-:Y:S01]  /*e010*/  ISETP.LT.OR P2, PT, R41.reuse, 0x59, !P1 ;  /* 0x000000592900780c */ /* 0x040fe20004f41670 */
[----:B------:R-:W-:Y:S01]  /*e020*/  FMUL R0, R220, UR20 ;  /* 0x00000014dc007c20 */ /* 0x000fe20008400000 */
[----:B------:R-:W-:Y:S01]  /*e030*/  FMUL R2, R222, UR20 ;  /* 0x00000014de027c20 */ /* 0x000fe20008400000 */
[----:B------:R1:W-:Y:S01]  /*e040*/  @!P6 STG.E.U8 desc[UR16][R28.64+0x51], R5 ;  /* 0x000051051c00e986 */ /* 0x0003e2000c101110 */
[----:B------:R-:W-:-:S03]  /*e050*/  ISETP.LT.OR P6, PT, R41, 0x59, !P3 ;  /* 0x000000592900780c */ /* 0x000fc60005fc1670 */
[----:B------:R-:W3:Y:S04]  /*e060*/  LDL.LU R220, [R1+0x5c] ;  /* 0x00005c0001dc7983 */ /* 0x000ee80000300800 */
[----:B------:R-:W3:Y:S01]  /*e070*/  LDL.LU R222, [R1+0x60] ;  /* 0x0000600001de7983 */ /* 0x000ee20000300800 */
[----:B0-----:R-:W-:Y:S02]  /*e080*/  F2FP.SATFINITE.E4M3.F32.PACK_AB_MERGE_C R7, RZ, R3, RZ ;  /* 0x00000003ff07723e */ /* 0x001fe400048070ff */
[----:B-1----:R-:W-:Y:S01]  /*e090*/  F2FP.SATFINITE.E4M3.F32.PACK_AB_MERGE_C R5, RZ, R0, RZ ;  /* 0x00000000ff05723e */ /* 0x002fe200048070ff */
[----:B------:R0:W-:Y:S01]  /*e0a0*/  @!P2 STG.E.U8 desc[UR16][R30.64+0x58], R9 ;  /* 0x000058091e00a986 */ /* 0x0001e2000c101110 */
[----:B------:R-:W-:-:S03]  /*e0b0*/  F2FP.SATFINITE.E4M3.F32.PACK_AB_MERGE_C R13, RZ, R2, RZ ;  /* 0x00000002ff0d723e */ /* 0x000fc600048070ff */
[----:B------:R-:W-:Y:S04]  /*e0c0*/  @!P5 STG.E.U8 desc[UR16][R30.64+0x59], R11 ;  /* 0x0000590b1e00d986 */ /* 0x000fe8000c101110 */
[----:B------:R1:W-:Y:S01]  /*e0d0*/  @!P6 STG.E.U8 desc[UR16][R28.64+0x58], R7 ;  /* 0x000058071c00e986 */ /* 0x0003e2000c101110 */
[----:B--2---:R-:W-:-:S03]  /*e0e0*/  FMUL R3, R223, UR20 ;  /* 0x00000014df037c20 */ /* 0x004fc60008400000 */
[----:B------:R-:W2:Y:S01]  /*e0f0*/  LDL.LU R223, [R1+0x64] ;  /* 0x0000640001df7983 */ /* 0x000ea20000300800 */
[----:B----4-:R-:W-:Y:S01]  /*e100*/  FMUL R0, R224, UR20 ;  /* 0x00000014e0007c20 */ /* 0x010fe20008400000 */
[----:B0-----:R-:W-:Y:S02]  /*e110*/  F2FP.SATFINITE.E4M3.F32.PACK_AB_MERGE_C R9, RZ, R3, RZ ;  /* 0x00000003ff09723e */ /* 0x001fe400048070ff */
[----:B------:R-:W4:Y:S02]  /*e120*/  LDL.LU R224, [R1+0x68] ;  /* 0x0000680001e07983 */ /* 0x000f240000300800 */
        /* <DEDUP_REMOVED lines=8> */
[C---:B------:R-:W-:Y:S02]  /*e1b0*/  ISETP.LT.OR P2, PT, R41.reuse, 0x61, !P1 ;  /* 0x000000612900780c */ /* 0x040fe40004f41670 */
[----:B------:R-:W-:-:S09]  /*e1c0*/  ISETP.LT.OR P6, PT, R41, 0x62, !P1 ;  /* 0x000000622900780c */ /* 0x000fd20004fc1670 */
[----:B------:R0:W-:Y:S01]  /*e1d0*/  @!P5 STG.E.U8 desc[UR16][R28.64+0x59], R5 ;  /* 0x000059051c00d986 */ /* 0x0001e2000c101110 */
[----:B------:R-:W-:-:S03]  /*e1e0*/  ISETP.LT.OR P5, PT, R41, 0x62, !P3 ;  /* 0x000000622900780c */ /* 0x000fc60005fa1670 */
[----:B------:R-:W-:Y:S01]  /*e1f0*/  @!P2 STG.E.U8 desc[UR16][R30.64+0x60], R13 ;  /* 0x0000600d1e00a986 */ /* 0x000fe2000c101110 */
[----:B------:R-:W-:-:S03]  /*e200*/  ISETP.LT.OR P2, PT, R41, 0x61, !P3 ;  /* 0x000000612900780c */ /* 0x000fc60005f41670 */
[----:B------:R1:W-:Y:S01]  /*e210*/  @!P6 STG.E.U8 desc[UR16][R30.64+0x61], R9 ;  /* 0x000061091e00e986 */ /* 0x0003e2000c101110 */
[----:B------:R-:W-:Y:S02]  /*e220*/  ISETP.LT.OR P6, PT, R41, 0x69, !P1 ;  /* 0x000000692900780c */ /* 0x000fe40004fc1670 */
[----:B------:R-:W-:Y:S02]  /*e230*/  F2FP.SATFINITE.E4M3.F32.PACK_AB_MERGE_C R11, RZ, R2, RZ ;  /* 0x00000002ff0b723e */ /* 0x000fe400048070ff */
[----:B0-----:R-:W-:-:S03]  /*e240*/  F2FP.SATFINITE.E4M3.F32.PACK_AB_MERGE_C R5, RZ, R3, RZ ;  /* 0x00000003ff05723e */ /* 0x001fc600048070ff */
[----:B------:R-:W-:Y:S01]  /*e250*/  @!P5 STG.E.U8 desc[UR16][R28.64+0x61], R11 ;  /* 0x0000610b1c00d986 */ /* 0x000fe2000c101110 */
[----:B------:R-:W-:-:S03]  /*e260*/  ISETP.LT.OR P5, PT, R41, 0x6a, !P1 ;  /* 0x0000006a2900780c */ /* 0x000fc60004fa1670 */
[----:B------:R0:W-:Y:S01]  /*e270*/  @!P2 STG.E.U8 desc[UR16][R28.64+0x60], R7 ;  /* 0x000060071c00a986 */ /* 0x0001e2000c101110 */
[----:B------:R-:W-:-:S03]  /*e280*/  ISETP.LT.OR P2, PT, R41, 0x69, !P3 ;  /* 0x000000692900780c */ /* 0x000fc60005f41670 */
[----:B------:R0:W-:Y:S01]  /*e290*/  @!P6 STG.E.U8 desc[UR16][R30.64+0x68], R5 ;  /* 0x000068051e00e986 */ /* 0x0001e2000c101110 */
[----:B------:R-:W-:Y:S01]  /*e2a0*/  ISETP.LT.OR P6, PT, R41, 0x6a, !P3 ;  /* 0x0000006a2900780c */ /* 0x000fe20005fc1670 */
[----:B------:R-:W-:Y:S01]  /*e2b0*/  FMUL R2, R219, UR20 ;  /* 0x00000014db027c20 */ /* 0x000fe20008400000 */
[----:B------:R-:W-:Y:S01]  /*e2c0*/  FMUL R3, R218, UR20 ;  /* 0x00000014da037c20 */ /* 0x000fe20008400000 */
[----:B-1----:R-:W-:-:S03]  /*e2d0*/  F2FP.SATFINITE.E4M3.F32.PACK_AB_MERGE_C R9, RZ, R0, RZ ;  /* 0x00000000ff09723e */ /* 0x002fc600048070ff */
[----:B------:R-:W-:Y:S02]  /*e2e0*/  F2FP.SATFINITE.E4M3.F32.PACK_AB_MERGE_C R13, RZ, R2, RZ ;  /* 0x00000002ff0d723e */ /* 0x000fe400048070ff */
[----:B0-----:R-:W-:Y:S01]  /*e2f0*/  F2FP.SATFINITE.E4M3.F32.PACK_AB_MERGE_C R7, RZ, R3, RZ ;  /* 0x00000003ff07723e */ /* 0x001fe200048070ff */
[----:B------:R0:W-:Y:S01]  /*e300*/  @!P5 STG.E.U8 desc[UR16][R30.64+0x69], R9 ;  /* 0x000069091e00d986 */ /* 0x0001e2000c101110 */
[----:B------:R-:W-:-:S03]  /*e310*/  ISETP.LT.OR P5, PT, R41, 0x71, !P3 ;  /* 0x000000712900780c */ /* 0x000fc60005fa1670 */
[----:B------:R-:W-:Y:S01]  /*e320*/  @!P2 STG.E.U8 desc[UR16][R28.64+0x68], R13 ;  /* 0x0000680d1c00a986 */ /* 0x000fe2000c101110 */
[----:B------:R-:W-:-:S03]  /*e330*/  ISETP.LT.OR P2, PT, R41, 0x71, !P1 ;  /* 0x000000712900780c */ /* 0x000fc60004f41670 */
[----:B------:R1:W-:Y:S01]  /*e340*/  @!P6 STG.E.U8 desc[UR16][R28.64+0x69], R7 ;  /* 0x000069071c00e986 */ /* 0x0003e2000c101110 */
[----:B------:R-:W-:Y:S01]  /*e350*/  ISETP.LT.OR P6, PT, R41, 0x72, !P1 ;  /* 0x000000722900780c */ /* 0x000fe20004fc1670 */
[----:B------:R-:W-:Y:S01]  /*e360*/  FMUL R0, R221, UR20 ;  /* 0x00000014dd007c20 */ /* 0x000fe20008400000 */
[----:B------:R-:W-:Y:S01]  /*e370*/  FMUL R2, R220, UR20 ;  /* 0x00000014dc027c20 */ /* 0x000fe20008400000 */
[----:B------:R-:W-:-:S03]  /*e380*/  FMUL R3, R222, UR20 ;  /* 0x00000014de037c20 */ /* 0x000fc60008400000 */
[----:B------:R-:W-:Y:S02]  /*e390*/  F2FP.SATFINITE.E4M3.F32.PACK_AB_MERGE_C R5, RZ, R0, RZ ;  /* 0x00000000ff05723e */ /* 0x000fe400048070ff */
[----:B------:R-:W-:Y:S02]  /*e3a0*/  F2FP.SATFINITE.E4M3.F32.PACK_AB_MERGE_C R11, RZ, R2, RZ ;  /* 0x00000002ff0b723e */ /* 0x000fe400048070ff */
[----:B0-----:R-:W-:Y:S01]  /*e3b0*/  F2FP.SATFINITE.E4M3.F32.PACK_AB_MERGE_C R9, RZ, R3, RZ ;  /* 0x00000003ff09723e */ /* 0x001fe200048070ff */
[----:B------:R-:W-:Y:S01]  /*e3c0*/  @!P2 STG.E.U8 desc[UR16][R30.64+0x70], R5 ;  /* 0x000070051e00a986 */ /* 0x000fe2000c101110 */
[----:B------:R-:W-:-:S03]  /*e3d0*/  ISETP.LT.OR P2, PT, R41, 0x79, !P1 ;  /* 0x000000792900780c */ /* 0x000fc60004f41670 */
[----:B------:R0:W-:Y:S01]  /*e3e0*/  @!P6 STG.E.U8 desc[UR16][R30.64+0x71], R11 ;  /* 0x0000710b1e00e986 */ /* 0x0001e2000c101110 */
[C---:B------:R-:W-:Y:S02]  /*e3f0*/  ISETP.LT.OR P6, PT, R41.reuse, 0x72, !P3 ;  /* 0x000000722900780c */ /* 0x040fe40005fc1670 */
[C---:B------:R-:W-:Y:S01]  /*e400*/  ISETP.LT.OR P1, PT, R41.reuse, 0x7a, !P1 ;  /* 0x0000007a2900780c */ /* 0x040fe20004f21670 */
[----:B------:R0:W-:Y:S01]  /*e410*/  @!P5 STG.E.U8 desc[UR16][R28.64+0x70], R9 ;  /* 0x000070091c00d986 */ /* 0x0001e2000c101110 */
[C---:B------:R-:W-:Y:S02]  /*e420*/  ISETP.LT.OR P5, PT, R41.reuse, 0x79, !P3 ;  /* 0x000000792900780c */ /* 0x040fe40005fa1670 */
[----:B------:R-:W-:Y:S01]  /*e430*/  ISETP.LT.OR P3, PT, R41, 0x7a, !P3 ;  /* 0x0000007a2900780c */ /* 0x000fe20005f61670 */
[----:B--2---:R-:W-:Y:S01]  /*e440*/  FMUL R0, R223, UR20 ;  /* 0x00000014df007c20 */ /* 0x004fe20008400000 */
[----:B----4-:R-:W-:-:S04]  /*e450*/  FMUL R2, R224, UR20 ;  /* 0x00000014e0027c20 */ /* 0x010fc80008400000 */
[----:B-1----:R-:W-:Y:S01]  /*e460*/  F2FP.SATFINITE.E4M3.F32.PACK_AB_MERGE_C R7, RZ, R0, RZ ;  /* 0x00000000ff07723e */ /* 0x002fe200048070ff */
[----:B---3--:R-:W-:Y:S01]  /*e470*/  FMUL R3, R226, UR20 ;  /* 0x00000014e2037c20 */ /* 0x008fe20008400000 */
[----:B------:R-:W-:Y:S01]  /*e480*/  FMUL R4, R225, UR20 ;  /* 0x00000014e1047c20 */ /* 0x000fe20008400000 */
[----:B0-----:R-:W-:-:S03]  /*e490*/  F2FP.SATFINITE.E4M3.F32.PACK_AB_MERGE_C R11, RZ, R2, RZ ;  /* 0x00000002ff0b723e */ /* 0x001fc600048070ff */
[----:B------:R-:W-:Y:S01]  /*e4a0*/  F2FP.SATFINITE.E4M3.F32.PACK_AB_MERGE_C R3, RZ, R3, RZ ;  /* 0x00000003ff03723e */ /* 0x000fe200048070ff */
[----:B------:R-:W-:Y:S01]  /*e4b0*/  FMUL R5, R227, UR20 ;  /* 0x00000014e3057c20 */ /* 0x000fe20008400000 */
[----:B------:R-:W-:Y:S01]  /*e4c0*/  F2FP.SATFINITE.E4M3.F32.PACK_AB_MERGE_C R9, RZ, R4, RZ ;  /* 0x00000004ff09723e */ /* 0x000fe200048070ff */
[----:B------:R0:W-:Y:S03]  /*e4d0*/  @!P6 STG.E.U8 desc[UR16][R28.64+0x71], R7 ;  /* 0x000071071c00e986 */ /* 0x0001e6000c101110 */
[----:B------:R-:W-:Y:S01]  /*e4e0*/  F2FP.SATFINITE.E4M3.F32.PACK_AB_MERGE_C R5, RZ, R5, RZ ;  /* 0x00000005ff05723e */ /* 0x000fe200048070ff */
[----:B------:R0:W-:Y:S04]  /*e4f0*/  @!P2 STG.E.U8 desc[UR16][R30.64+0x78], R11 ;  /* 0x0000780b1e00a986 */ /* 0x0001e8000c101110 */
[----:B------:R0:W-:Y:S04]  /*e500*/  @!P1 STG.E.U8 desc[UR16][R30.64+0x79], R3 ;  /* 0x000079031e009986 */ /* 0x0001e8000c101110 */
[----:B------:R0:W-:Y:S04]  /*e510*/  @!P5 STG.E.U8 desc[UR16][R28.64+0x78], R9 ;  /* 0x000078091c00d986 */ /* 0x0001e8000c101110 */
[----:B------:R0:W-:Y:S02]  /*e520*/  @!P3 STG.E.U8 desc[UR16][R28.64+0x79], R5 ;  /* 0x000079051c00b986 */ /* 0x0001e4000c101110 */
.L_x_295:
[----:B------:R-:W-:Y:S05]  /*e530*/  BSYNC B0 ;  /* 0x0000000000007941 */ /* 0x000fea0003800000 */
.L_x_37:
[----:B0-----:R-:W2:Y:S04]  /*e540*/  LDL.LU R3, [R1+0x7c] ;  /* 0x00007c0001037983 */ /* 0x001ea80000300800 */
[----:B-----5:R-:W2:Y:S01]  /*e550*/  LDL.LU R2, [R1+0x80] ;  /* 0x0000800001027983 */ /* 0x020ea20000300800 */
[----:B------:R-:W-:Y:S01]  /*e560*/  ULDC UR6, c[0x0][0xc] ;  /* 0x0000030000067ab9 */ /* 0x000fe20000000800 */
[----:B------:R-:W-:Y:S01]  /*e570*/  ULDC UR7, c[0x0][0x10] ;  /* 0x0000040000077ab9 */ /* 0x000fe20000000800 */
[----:B------:R-:W2:Y:S01]  /*e580*/  LDC R5, c[0x0][0x14] ;  /* 0x00000500ff057b82 */ /* 0x000ea20000000800 */
[----:B------:R-:W-:Y:S01]  /*e590*/  UIMAD.WIDE.U32 UR6, UR6, UR7, URZ ;  /* 0x00000007060672a5 */ /* 0x000fe2000f8e003f */
[----:B------:R-:W-:Y:S01]  /*e5a0*/  PRMT R0, RZ, 0x7610, R0 ;  /* 0x00007610ff007816 */ /* 0x000fe20000000000 */
[----:B------:R-:W-:-:S04]  /*e5b0*/  UMOV UR22, 0xffffffff ;  /* 0xffffffff00167882 */ /* 0x000fc80000000000 */
[----:B--2---:R-:W-:-:S04]  /*e5c0*/  IMAD.WIDE.U32 R2, R5, UR6, R2 ;  /* 0x0000000605027c25 */ /* 0x004fc8000f8e0002 */
[----:B------:R-:W-:Y:S01]  /*e5d0*/  IMAD R5, R5, UR7, RZ ;  /* 0x0000000705057c24 */ /* 0x000fe2000f8e02ff */
[----:B------:R-:W-:Y:S01]  /*e5e0*/  ULDC.64 UR6, c[0x0][0x650] ;  /* 0x0001940000067ab9 */ /* 0x000fe20000000a00 */
[----:B------:R-:W-:Y:S01]  /*e5f0*/  IMAD.MOV.U32 R19, RZ, RZ, R2 ;  /* 0x000000ffff137224 */ /* 0x000fe200078e0002 */
[----:B------:R-:W-:Y:S01]  /*e600*/  ISETP.GE.U32.AND P1, PT, R2, UR6, PT ;  /* 0x0000000602007c0c */ /* 0x000fe2000bf26070 */
[----:B------:R-:W-:Y:S02]  /*e610*/  IMAD.IADD R22, R3, 0x1, R5 ;  /* 0x0000000103167824 */ /* 0x000fe400078e0205 */
[----:B------:R-:W-:-:S03]  /*e620*/  IMAD.MOV.U32 R2, RZ, RZ, -0x1 ;  /* 0xffffffffff027424 */ /* 0x000fc600078e00ff */
[----:B------:R0:W-:Y:S01]  /*e630*/  STL [R1+0x7c], R22 ;  /* 0x00007c1601007387 */ /* 0x0001e20000100800 */
[----:B------:R-:W-:-:S03]  /*e640*/  ISETP.GE.U32.AND.EX P1, PT, R22, UR7, PT, P1 ;  /* 0x0000000716007c0c */ /* 0x000fc6000bf26110 */
[----:B------:R0:W-:Y:S04]  /*e650*/  STL [R1+0x80], R19 ;  /* 0x0000801301007387 */ /* 0x0001e80000100800 */
[----:B------:R0:W-:Y:S06]  /*e660*/  STL [R1+0x84], R2 ;  /* 0x0000840201007387 */ /* 0x0001ec0000100800 */
[----:B------:R-:W-:Y:S05]  /*e670*/  @P1 BRA `(.L_x_296) ;  /* 0x00000004006c1947 */ /* 0x000fea0003800000 */
[----:B------:R-:W2:Y:S01]  /*e680*/  S2R R14, SR_CTAID.X ;  /* 0x00000000000e7919 */ /* 0x000ea20000002500 */
[----:B------:R-:W5:Y:S01]  /*e690*/  LDC.64 R8, c[0x0][0x628] ;  /* 0x00018a00ff087b82 */ /* 0x000f620000000a00 */
[----:B------:R-:W-:Y:S01]  /*e6a0*/  ULDC UR6, c[0x0][0x150] ;  /* 0x0000540000067ab9 */ /* 0x000fe20000000800 */
[----:B------:R-:W-:Y:S01]  /*e6b0*/  IMAD.MOV.U32 R6, RZ, RZ, R19 ;  /* 0x000000ffff067224 */ /* 0x000fe200078e0013 */
[----:B------:R-:W0:Y:S01]  /*e6c0*/  S2R R16, SR_CTAID.Y ;  /* 0x0000000000107919 */ /* 0x000e220000002600 */
[----:B------:R-:W-:-:S04]  /*e6d0*/  IMAD.MOV.U32 R7, RZ, RZ, R22 ;  /* 0x000000ffff077224 */ /* 0x000fc800078e0016 */
[----:B------:R-:W0:Y:S08]  /*e6e0*/  LDC R17, c[0x0][0x144] ;  /* 0x00005100ff117b82 */ /* 0x000e300000000800 */
[----:B------:R-:W0:Y:S08]  /*e6f0*/  LDC R10, c[0x0][0x630] ;  /* 0x00018c00ff0a7b82 */ /* 0x000e300000000800 */
[----:B------:R-:W0:Y:S01]  /*e700*/  LDC.64 R12, c[0x0][0x620] ;  /* 0x00018800ff0c7b82 */ /* 0x000e220000000a00 */
[----:B-----5:R-:W-:-:S04]  /*e710*/  ISETP.NE.U32.AND P1, PT, R8, RZ, PT ;  /* 0x000000ff0800720c */ /* 0x020fc80003f25070 */
[----:B------:R-:W-:Y:S02]  /*e720*/  ISETP.NE.AND.EX P1, PT, R9, RZ, PT, P1 ;  /* 0x000000ff0900720c */ /* 0x000fe40003f25310 */
[----:B--2---:R-:W-:-:S05]  /*e730*/  I2FP.F32.U32 R0, R14 ;  /* 0x0000000e00007245 */ /* 0x004fca0000201000 */
[----:B------:R-:W-:-:S04]  /*e740*/  FMUL R0, R0, UR6 ;  /* 0x0000000600007c20 */ /* 0x000fc80008400000 */
[----:B------:R2:W0:Y:S02]  /*e750*/  F2I.U32.TRUNC.NTZ R15, R0 ;  /* 0x00000000000f7305 */ /* 0x000424000020f000 */
[----:B------:R-:W-:Y:S05]  /*e760*/  @!P1 BRA `(.L_x_297) ;  /* 0x0000000000289947 */ /* 0x000fea0003800000 */
[----:B--2---:R-:W2:Y:S02]  /*e770*/  LDC R0, c[0x0][0x634] ;  /* 0x00018d00ff007b82 */ /* 0x004ea40000000800 */
[----:B--2---:R-:W-:-:S05]  /*e780*/  IADD3 R7, P1, R19, R0, RZ ;  /* 0x0000000013077210 */ /* 0x004fca0007f3e0ff */
[----:B------:R-:W-:-:S04]  /*e790*/  IMAD.X R11, RZ, RZ, R22, P1 ;  /* 0x000000ffff0b7224 */ /* 0x000fc800008e0616 */
[----:B0-----:R-:W-:-:S04]  /*e7a0*/  IMAD.WIDE.U32 R2, R11, R8, RZ ;  /* 0x000000080b027225 */ /* 0x001fc800078e00ff */
[----:B------:R-:W-:-:S04]  /*e7b0*/  IMAD.WIDE.U32 R4, P1, R7, R9, R2 ;  /* 0x0000000907047225 */ /* 0x000fc80007820002 */
[----:B------:R-:W-:-:S04]  /*e7c0*/  IMAD.WIDE.U32 R2, R7, R8, RZ ;  /* 0x0000000807027225 */ /* 0x000fc800078e00ff */
[----:B------:R-:W-:Y:S01]  /*e7d0*/  IMAD.X R7, RZ, RZ, RZ, P1 ;  /* 0x000000ffff077224 */ /* 0x000fe200008e06ff */
[----:B------:R-:W-:Y:S01]  /*e7e0*/  IADD3 RZ, P1, R3, R4, RZ ;  /* 0x0000000403ff7210 */ /* 0x000fe20007f3e0ff */
[----:B------:R-:W-:-:S04]  /*e7f0*/  IMAD.MOV.U32 R6, RZ, RZ, R5 ;  /* 0x000000ffff067224 */ /* 0x000fc800078e0005 */
[----:B------:R-:W-:-:S08]  /*e800*/  IMAD.WIDE.U32.X R6, R11, R9, R6, P1 ;  /* 0x000000090b067225 */ /* 0x000fd000008e0406 */
.L_x_297:
[-CC-:B01----:R-:W-:Y:S01]  /*e810*/  SHF.R.U64 R24, R6, R10.reuse, R7.reuse ;  /* 0x0000000a06187219 */ /* 0x183fe20000001207 */
[----:B------:R-:W0:Y:S01]  /*e820*/  LDC.64 R20, c[0x0][0x640] ;  /* 0x00019000ff147b82 */ /* 0x000e220000000a00 */
[----:B--2---:R-:W-:Y:S01]  /*e830*/  SHF.R.U32.HI R0, RZ, R10, R7 ;  /* 0x0000000aff007219 */ /* 0x004fe20000011607 */
[----:B------:R-:W-:Y:S01]  /*e840*/  IMAD.MOV.U32 R2, RZ, RZ, R19 ;  /* 0x000000ffff027224 */ /* 0x000fe200078e0013 */
[----:B------:R-:W-:Y:S01]  /*e850*/  IADD3 R5, P1, RZ, -R24, RZ ;  /* 0x80000018ff057210 */ /* 0x000fe20007f3e0ff */
[----:B------:R-:W-:Y:S01]  /*e860*/  IMAD.MOV R15, RZ, RZ, -R15 ;  /* 0x000000ffff0f7224 */ /* 0x000fe200078e0a0f */
[----:B------:R-:W-:Y:S01]  /*e870*/  ULDC UR6, c[0x0][0x154] ;  /* 0x0000550000067ab9 */ /* 0x000fe20000000800 */
[----:B------:R-:W-:Y:S02]  /*e880*/  IMAD.MOV.U32 R7, RZ, RZ, 0x1 ;  /* 0x00000001ff077424 */ /* 0x000fe400078e00ff */
[----:B------:R-:W1:Y:S01]  /*e890*/  LDC R4, c[0x0][0x618] ;  /* 0x00018600ff047b82 */ /* 0x000e620000000800 */
[----:B------:R-:W-:-:S02]  /*e8a0*/  IMAD.X R3, RZ, RZ, ~R0, P1 ;  /* 0x000000ffff037224 */ /* 0x000fc400008e0e00 */
[----:B------:R-:W-:Y:S02]  /*e8b0*/  IMAD R15, R17, R15, R14 ;  /* 0x0000000f110f7224 */ /* 0x000fe400078e020e */
[-C--:B------:R-:W-:Y:S02]  /*e8c0*/  IMAD R0, R3, R12.reuse, RZ ;  /* 0x0000000c03007224 */ /* 0x080fe400078e02ff */
[----:B------:R-:W-:Y:S01]  /*e8d0*/  IMAD.MOV.U32 R3, RZ, RZ, R22 ;  /* 0x000000ffff037224 */ /* 0x000fe200078e0016 */
[----:B------:R-:W2:Y:S01]  /*e8e0*/  LDC R6, c[0x0][0x608] ;  /* 0x00018200ff067b82 */ /* 0x000ea20000000800 */
[----:B------:R-:W-:-:S04]  /*e8f0*/  IMAD.WIDE.U32 R2, R5, R12, R2 ;  /* 0x0000000c05027225 */ /* 0x000fc800078e0002 */
[----:B------:R-:W-:-:S03]  /*e900*/  IMAD R5, R5, R13, R0 ;  /* 0x0000000d05057224 */ /* 0x000fc600078e0200 */
[----:B------:R-:W5:Y:S01]  /*e910*/  LDC R18, c[0x0][0x658] ;  /* 0x00019600ff127b82 */ /* 0x000f620000000800 */
[----:B------:R-:W-:Y:S01]  /*e920*/  I2FP.F32.U32 R0, R16 ;  /* 0x0000001000007245 */ /* 0x000fe20000201000 */
[----:B------:R-:W-:Y:S01]  /*e930*/  IMAD.IADD R3, R3, 0x1, R5 ;  /* 0x0000000103037824 */ /* 0x000fe200078e0205 */
[----:B0-----:R-:W-:Y:S01]  /*e940*/  ISETP.NE.U32.AND P1, PT, R20, RZ, PT ;  /* 0x000000ff1400720c */ /* 0x001fe20003f25070 */
[----:B------:R-:W-:Y:S02]  /*e950*/  IMAD.MOV.U32 R5, RZ, RZ, -0x1 ;  /* 0xffffffffff057424 */ /* 0x000fe400078e00ff */
[----:B------:R-:W-:Y:S02]  /*e960*/  FMUL R0, R0, UR6 ;  /* 0x0000000600007c20 */ /* 0x000fe40008400000 */
[----:B------:R-:W0:Y:S01]  /*e970*/  LDC R13, c[0x0][0x148] ;  /* 0x00005200ff0d7b82 */ /* 0x000e220000000800 */
[----:B-1----:R-:W-:Y:S01]  /*e980*/  SHF.R.U64 R10, R2, R4, R3 ;  /* 0x00000004020a7219 */ /* 0x002fe20000001203 */
[----:B------:R1:W0:Y:S01]  /*e990*/  F2I.U32.TRUNC.NTZ R12, R0 ;  /* 0x00000000000c7305 */ /* 0x000222000020f000 */
[----:B------:R-:W-:-:S02]  /*e9a0*/  ISETP.NE.AND.EX P1, PT, R21, RZ, PT, P1 ;  /* 0x000000ff1500720c */ /* 0x000fc40003f25310 */
[----:B------:R-:W-:-:S03]  /*e9b0*/  SHF.R.U32.HI R3, RZ, R4, R3 ;  /* 0x00000004ff037219 */ /* 0x000fc60000011603 */
[----:B------:R-:W0:Y:S01]  /*e9c0*/  LDC R14, c[0x0][0x600] ;  /* 0x00018000ff0e7b82 */ /* 0x000e220000000800 */
[-CC-:B--2---:R-:W-:Y:S02]  /*e9d0*/  SHF.R.U64 R8, R10, R6.reuse, R3.reuse ;  /* 0x000000060a087219 */ /* 0x184fe40000001203 */
[----:B------:R-:W-:-:S05]  /*e9e0*/  SHF.R.U32.HI R3, RZ, R6, R3 ;  /* 0x00000006ff037219 */ /* 0x000fca0000011603 */
[----:B------:R-:W2:Y:S01]  /*e9f0*/  LDC R19, c[0x0][0x648] ;  /* 0x00019200ff137b82 */ /* 0x000ea20000000800 */
[-CC-:B-----5:R-:W-:Y:S02]  /*ea00*/  SHF.R.U64 R11, R8, R18.reuse, R3.reuse ;  /* 0x00000012080b7219 */ /* 0x1a0fe40000001203 */
[-C--:B------:R-:W-:Y:S02]  /*ea10*/  SHF.L.U32 R5, R5, R18.reuse, RZ ;  /* 0x0000001205057219 */ /* 0x080fe400000006ff */
[-C--:B------:R-:W-:Y:S01]  /*ea20*/  SHF.R.U32.HI R3, RZ, R18.reuse, R3 ;  /* 0x00000012ff037219 */ /* 0x080fe20000011603 */
[----:B------:R-:W-:Y:S01]  /*ea30*/  IMAD.MOV.U32 R2, RZ, RZ, R11 ;  /* 0x000000ffff027224 */ /* 0x000fe200078e000b */
[----:B------:R-:W-:Y:S01]  /*ea40*/  SHF.L.U32 R40, R7, R18, RZ ;  /* 0x0000001207287219 */ /* 0x000fe200000006ff */
[----:B------:R-:W0:Y:S01]  /*ea50*/  LDC R22, c[0x0][0x638] ;  /* 0x00018e00ff167b82 */ /* 0x000e220000000800 */
[----:B------:R-:W-:-:S07]  /*ea60*/  LOP3.LUT R17, RZ, R5, RZ, 0x33, !PT ;  /* 0x00000005ff117212 */ /* 0x000fce00078e33ff */
[----:B------:R-:W0:Y:S01]  /*ea70*/  LDC R23, c[0x0][0x610] ;  /* 0x00018400ff177b82 */ /* 0x000e220000000800 */
[----:B-1----:R-:W-:Y:S05]  /*ea80*/  @!P1 BRA `(.L_x_298) ;  /* 0x0000000000289947 */ /* 0x002fea0003800000 */
[----:B------:R-:W1:Y:S02]  /*ea90*/  LDC R0, c[0x0][0x64c] ;  /* 0x00019300ff007b82 */ /* 0x000e640000000800 */
[----:B-1----:R-:W-:-:S05]  /*eaa0*/  IADD3 R7, P1, R11, R0, RZ ;  /* 0x000000000b077210 */ /* 0x002fca0007f3e0ff */
        /* <DEDUP_REMOVED lines=8> */
.L_x_298:
[----:B--2---:R-:W-:Y:S01]  /*eb30*/  SHF.R.U64 R0, R2, R19, R3 ;  /* 0x0000001302007219 */ /* 0x004fe20000001203 */
[----:B0-----:R-:W-:Y:S01]  /*eb40*/  VIADD R3, R14, 0xffffffff ;  /* 0xffffffff0e037836 */ /* 0x001fe20000000000 */
[----:B------:R-:W-:Y:S01]  /*eb50*/  LOP3.LUT R5, R8, R17, RZ, 0xc0, !PT ;  /* 0x0000001108057212 */ /* 0x000fe200078ec0ff */
[----:B------:R-:W-:Y:S01]  /*eb60*/  IMAD.MOV R12, RZ, RZ, -R12 ;  /* 0x000000ffff0c7224 */ /* 0x000fe200078e0a0c */
[----:B------:R-:W-:Y:S01]  /*eb70*/  R2UR UR22, R24 ;  /* 0x00000000181672ca */ /* 0x000fe200000e0000 */
[----:B------:R-:W-:Y:S01]  /*eb80*/  IMAD.MOV R2, RZ, RZ, -R0 ;  /* 0x000000ffff027224 */ /* 0x000fe200078e0a00 */
[----:B------:R-:W-:Y:S01]  /*eb90*/  LOP3.LUT R3, R10, R3, RZ, 0xc0, !PT ;  /* 0x000000030a037212 */ /* 0x000fe200078ec0ff */
[----:B------:R-:W-:Y:S02]  /*eba0*/  IMAD R40, R40, R0, R5 ;  /* 0x0000000028287224 */ /* 0x000fe400078e0205 */
[----:B------:R-:W-:Y:S02]  /*ebb0*/  @P4 IMAD R15, R13, R12, R16 ;  /* 0x0000000c0d0f4224 */ /* 0x000fe400078e0210 */
[----:B------:R-:W-:-:S02]  /*ebc0*/  IMAD R0, R2, R22, R11 ;  /* 0x0000001602007224 */ /* 0x000fc400078e020b */
[----:B------:R-:W-:Y:S02]  /*ebd0*/  IMAD R40, R40, R23, R15 ;  /* 0x0000001728287224 */ /* 0x000fe400078e020f */
[----:B------:R-:W-:Y:S02]  /*ebe0*/  IMAD R3, R0, R14, R3 ;  /* 0x0000000e00037224 */ /* 0x000fe400078e0203 */
[----:B------:R-:W-:-:S03]  /*ebf0*/  IMAD.MOV.U32 R0, RZ, RZ, 0x1 ;  /* 0x00000001ff007424 */ /* 0x000fc600078e00ff */
[----:B------:R-:W-:Y:S02]  /*ec00*/  SEL R2, R3, R40, !P4 ;  /* 0x0000002803027207 */ /* 0x000fe40006000000 */
[----:B------:R-:W-:-:S03]  /*ec10*/  SEL R40, R40, R3, !P4 ;  /* 0x0000000328287207 */ /* 0x000fc60006000000 */
[----:B------:R2:W-:Y:S04]  /*ec20*/  STL [R1+0x84], R2 ;  /* 0x0000840201007387 */ /* 0x0005e80000100800 */
.L_x_296:
[----:B------:R0:W-:Y:S01]  /*ec30*/  STL [R1+0x88], R40 ;  /* 0x0000882801007387 */ /* 0x0001e20000100800 */
[----:B------:R-:W-:-:S13]  /*ec40*/  LOP3.LUT P1, RZ, R0, 0xff, RZ, 0xc0, !PT ;  /* 0x000000ff00ff7812 */ /* 0x000fda000782c0ff */
[----:B0-----:R-:W-:Y:S05]  /*ec50*/  @P1 BRA `(.L_x_299) ;  /* 0xffffff2400781947 */ /* 0x001fea000383ffff */
[----:B------:R-:W-:Y:S05]  /*ec60*/  EXIT ;  /* 0x000000000000794d */ /* 0x000fea0003800000 */
.L_x_7:
[----:B------:R-:W2:Y:S01]  /*ec70*/  LDL R22, [R1+0x80] ;  /* 0x0000800001167983 */ /* 0x000ea20000100800 */
[----:B0-----:R-:W-:-:S03]  /*ec80*/  ULDC.64 UR4, c[0x0][0x650] ;  /* 0x0001940000047ab9 */ /* 0x001fc60000000a00 */
[----:B-1----:R-:W3:Y:S01]  /*ec90*/  LDL R23, [R1+0x7c] ;  /* 0x00007c0001177983 */ /* 0x002ee20000100800 */
[----:B------:R-:W-:Y:S01]  /*eca0*/  PRMT R4, RZ, 0x7610, R4 ;  /* 0x00007610ff047816 */ /* 0x000fe20000000004 */
[----:B------:R-:W-:Y:S02]  /*ecb0*/  IMAD.MOV.U32 R5, RZ, RZ, -0x1 ;  /* 0xffffffffff057424 */ /* 0x000fe400078e00ff */
[----:B------:R-:W-:Y:S02]  /*ecc0*/  IMAD.MOV.U32 R7, RZ, RZ, -0x1 ;  /* 0xffffffffff077424 */ /* 0x000fe400078e00ff */
[----:B------:R-:W-:Y:S01]  /*ecd0*/  IMAD.MOV.U32 R6, RZ, RZ, -0x1 ;  /* 0xffffffffff067424 */ /* 0x000fe200078e00ff */
[----:B--2---:R-:W-:-:S04]  /*ece0*/  ISETP.GE.U32.AND P0, PT, R22, UR4, PT ;  /* 0x0000000416007c0c */ /* 0x004fc8000bf06070 */
[----:B---3--:R-:W-:-:S13]  /*ecf0*/  ISETP.GE.U32.AND.EX P0, PT, R23, UR5, PT, P0 ;  /* 0x0000000517007c0c */ /* 0x008fda000bf06100 */
[----:B------:R-:W-:Y:S05]  /*ed00*/  @P0 BRA `(.L_x_300) ;  /* 0x00000004002c0947 */ /* 0x000fea0003800000 */
[----:B------:R-:W0:Y:S01]  /*ed10*/  LDC.64 R14, c[0x0][0x628] ;  /* 0x00018a00ff0e7b82 */ /* 0x000e220000000a00 */
[----:B------:R-:W-:Y:S02]  /*ed20*/  IMAD.MOV.U32 R8, RZ, RZ, R22 ;  /* 0x000000ffff087224 */ /* 0x000fe400078e0016 */
[----:B------:R-:W-:-:S05]  /*ed30*/  IMAD.MOV.U32 R9, RZ, RZ, R23 ;  /* 0x000000ffff097224 */ /* 0x000fca00078e0017 */
[----:B------:R-:W1:Y:S08]  /*ed40*/  LDC R10, c[0x0][0x630] ;  /* 0x00018c00ff0a7b82 */ /* 0x000e700000000800 */
[----:B------:R-:W2:Y:S01]  /*ed50*/  LDC.64 R16, c[0x0][0x620] ;  /* 0x00018800ff107b82 */ /* 0x000ea20000000a00 */
[----:B0-----:R-:W-:-:S04]  /*ed60*/  ISETP.NE.U32.AND P0, PT, R14, RZ, PT ;  /* 0x000000ff0e00720c */ /* 0x001fc80003f05070 */
[----:B------:R-:W-:-:S13]  /*ed70*/  ISETP.NE.AND.EX P0, PT, R15, RZ, PT, P0 ;  /* 0x000000ff0f00720c */ /* 0x000fda0003f05300 */
[----:B-12---:R-:W-:Y:S05]  /*ed80*/  @!P0 BRA `(.L_x_301) ;  /* 0x0000000000288947 */ /* 0x006fea0003800000 */
        /* <DEDUP_REMOVED lines=10> */
.L_x_301:
[----:B------:R-:W0:Y:S01]  /*ee30*/  LDC.64 R20, c[0x0][0x640] ;  /* 0x00019000ff147b82 */ /* 0x000e220000000a00 */
[-CC-:B------:R-:W-:Y:S02]  /*ee40*/  SHF.R.U64 R14, R8, R10.reuse, R9.reuse ;  /* 0x0000000a080e7219 */ /* 0x180fe40000001209 */
[----:B------:R-:W-:Y:S02]  /*ee50*/  SHF.R.U32.HI R4, RZ, R10, R9 ;  /* 0x0000000aff047219 */ /* 0x000fe40000011609 */
[----:B------:R-:W-:-:S03]  /*ee60*/  IADD3 R7, P0, RZ, -R14, RZ ;  /* 0x8000000eff077210 */ /* 0x000fc60007f1e0ff */
[----:B------:R-:W1:Y:S02]  /*ee70*/  LDC R8, c[0x0][0x618] ;  /* 0x00018600ff087b82 */ /* 0x000e640000000800 */
[----:B------:R-:W-:Y:S02]  /*ee80*/  IMAD.X R5, RZ, RZ, ~R4, P0 ;  /* 0x000000ffff057224 */ /* 0x000fe400000e0e04 */
[----:B------:R-:W-:Y:S02]  /*ee90*/  IMAD.MOV.U32 R4, RZ, RZ, R22 ;  /* 0x000000ffff047224 */ /* 0x000fe400078e0016 */
[-C--:B------:R-:W-:Y:S02]  /*eea0*/  IMAD R6, R5, R16.reuse, RZ ;  /* 0x0000001005067224 */ /* 0x080fe400078e02ff */
[----:B------:R-:W2:Y:S01]  /*eeb0*/  LDC R18, c[0x0][0x608] ;  /* 0x00018200ff127b82 */ /* 0x000ea20000000800 */
[----:B------:R-:W-:Y:S02]  /*eec0*/  IMAD.MOV.U32 R5, RZ, RZ, R23 ;  /* 0x000000ffff057224 */ /* 0x000fe400078e0017 */
[----:B------:R-:W-:-:S05]  /*eed0*/  IMAD.WIDE.U32 R4, R7, R16, R4 ;  /* 0x0000001007047225 */ /* 0x000fca00078e0004 */
[----:B------:R-:W3:Y:S01]  /*eee0*/  LDC R19, c[0x0][0x658] ;  /* 0x00019600ff137b82 */ /* 0x000ee20000000800 */
[----:B------:R-:W-:Y:S01]  /*eef0*/  IMAD R7, R7, R17, R6 ;  /* 0x0000001107077224 */ /* 0x000fe200078e0206 */
[----:B0-----:R-:W-:Y:S01]  /*ef00*/  ISETP.NE.U32.AND P0, PT, R20, RZ, PT ;  /* 0x000000ff1400720c */ /* 0x001fe20003f05070 */
[----:B------:R-:W-:Y:S02]  /*ef10*/  IMAD.MOV.U32 R6, RZ, RZ, -0x1 ;  /* 0xffffffffff067424 */ /* 0x000fe400078e00ff */
[----:B------:R-:W-:Y:S01]  /*ef20*/  IMAD.IADD R5, R5, 0x1, R7 ;  /* 0x0000000105057824 */ /* 0x000fe200078e0207 */
[----:B------:R-:W-:Y:S02]  /*ef30*/  ISETP.NE.AND.EX P0, PT, R21, RZ, PT, P0 ;  /* 0x000000ff1500720c */ /* 0x000fe40003f05300 */
[----:B------:R-:W0:Y:S02]  /*ef40*/  LDC R17, c[0x0][0x600] ;  /* 0x00018000ff117b82 */ /* 0x000e240000000800 */
[----:B-1----:R-:W-:-:S02]  /*ef50*/  SHF.R.U64 R10, R4, R8, R5 ;  /* 0x00000008040a7219 */ /* 0x002fc40000001205 */
[----:B------:R-:W-:-:S04]  /*ef60*/  SHF.R.U32.HI R5, RZ, R8, R5 ;  /* 0x00000008ff057219 */ /* 0x000fc80000011605 */
[----:B------:R-:W1:Y:S01]  /*ef70*/  LDC R22, c[0x0][0x648] ;  /* 0x00019200ff167b82 */ /* 0x000e620000000800 */
[-CC-:B--2---:R-:W-:Y:S02]  /*ef80*/  SHF.R.U64 R15, R10, R18.reuse, R5.reuse ;  /* 0x000000120a0f7219 */ /* 0x184fe40000001205 */
[----:B------:R-:W-:Y:S01]  /*ef90*/  SHF.R.U32.HI R4, RZ, R18, R5 ;  /* 0x00000012ff047219 */ /* 0x000fe20000011605 */
[----:B------:R-:W-:-:S04]  /*efa0*/  IMAD.MOV.U32 R18, RZ, RZ, 0x1 ;  /* 0x00000001ff127424 */ /* 0x000fc800078e00ff */
[----:B------:R-:W2:Y:S01]  /*efb0*/  LDC R23, c[0x0][0x638] ;  /* 0x00018e00ff177b82 */ /* 0x000ea20000000800 */
[-CC-:B---3--:R-:W-:Y:S02]  /*efc0*/  SHF.R.U64 R16, R15, R19.reuse, R4.reuse ;  /* 0x000000130f107219 */ /* 0x188fe40000001204 */
[-C--:B------:R-:W-:Y:S02]  /*efd0*/  SHF.L.U32 R6, R6, R19.reuse, RZ ;  /* 0x0000001306067219 */ /* 0x080fe400000006ff */
[----:B------:R-:W-:Y:S01]  /*efe0*/  SHF.R.U32.HI R5, RZ, R19, R4 ;  /* 0x00000013ff057219 */ /* 0x000fe20000011604 */
[----:B------:R-:W-:Y:S01]  /*eff0*/  IMAD.MOV.U32 R4, RZ, RZ, R16 ;  /* 0x000000ffff047224 */ /* 0x000fe200078e0010 */
[----:B------:R-:W-:Y:S01]  /*f000*/  LOP3.LUT R24, RZ, R6, RZ, 0x33, !PT ;  /* 0x00000006ff187212 */ /* 0x000fe200078e33ff */
[----:B------:R-:W3:Y:S01]  /*f010*/  LDC R25, c[0x0][0x610] ;  /* 0x00018400ff197b82 */ /* 0x000ee20000000800 */
[----:B------:R-:W-:Y:S05]  /*f020*/  @!P0 BRA `(.L_x_302) ;  /* 0x0000000000288947 */ /* 0x000fea0003800000 */
        /* <DEDUP_REMOVED lines=10> */
.L_x_302:
[----:B-1----:R-:W-:Y:S01]  /*f0d0*/  SHF.R.U64 R4, R4, R22, R5 ;  /* 0x0000001604047219 */ /* 0x002fe20000001205 */
[----:B0-----:R-:W-:Y:S01]  /*f0e0*/  VIADD R7, R17, 0xffffffff ;  /* 0xffffffff11077836 */ /* 0x001fe20000000000 */
[----:B------:R-:W-:Y:S01]  /*f0f0*/  SHF.L.U32 R18, R18, R19, RZ ;  /* 0x0000001312127219 */ /* 0x000fe200000006ff */
[----:B------:R-:W-:Y:S01]  /*f100*/  @P4 IMAD R0, R11, R12, R2 ;  /* 0x0000000c0b004224 */ /* 0x000fe200078e0202 */
[----:B------:R-:W-:Y:S01]  /*f110*/  LOP3.LUT R3, R15, R24, RZ, 0xc0, !PT ;  /* 0x000000180f037212 */ /* 0x000fe200078ec0ff */
[----:B------:R-:W-:Y:S01]  /*f120*/  IMAD.MOV R5, RZ, RZ, -R4 ;  /* 0x000000ffff057224 */ /* 0x000fe200078e0a04 */
[----:B------:R-:W-:Y:S01]  /*f130*/  LOP3.LUT R7, R10, R7, RZ, 0xc0, !PT ;  /* 0x000000070a077212 */ /* 0x000fe200078ec0ff */
[----:B------:R-:W-:Y:S02]  /*f140*/  IMAD.MOV.U32 R6, RZ, RZ, R14 ;  /* 0x000000ffff067224 */ /* 0x000fe400078e000e */
[----:B------:R-:W-:Y:S02]  /*f150*/  IMAD R3, R18, R4, R3 ;  /* 0x0000000412037224 */ /* 0x000fe400078e0203 */
[----:B--2---:R-:W-:-:S02]  /*f160*/  IMAD R2, R5, R23, R16 ;  /* 0x0000001705027224 */ /* 0x004fc400078e0210 */
[----:B---3--:R-:W-:Y:S02]  /*f170*/  IMAD R0, R3, R25, R0 ;  /* 0x0000001903007224 */ /* 0x008fe400078e0200 */
[----:B------:R-:W-:Y:S02]  /*f180*/  IMAD R5, R2, R17, R7 ;  /* 0x0000001102057224 */ /* 0x000fe400078e0207 */
[----:B------:R-:W-:-:S03]  /*f190*/  IMAD.MOV.U32 R4, RZ, RZ, 0x1 ;  /* 0x00000001ff047424 */ /* 0x000fc600078e00ff */
[----:B------:R-:W-:Y:S02]  /*f1a0*/  SEL R7, R5, R0, !P4 ;  /* 0x0000000005077207 */ /* 0x000fe40006000000 */
[----:B------:R-:W-:-:S07]  /*f1b0*/  SEL R5, R0, R5, !P4 ;  /* 0x0000000500057207 */ /* 0x000fce0006000000 */
.L_x_300:
[----:B------:R-:W-:-:S08]  /*f1c0*/  NOP ;  /* 0x0000000000007918 */ /* 0x000fd00000000000 */
[----:B------:R-:W0:-:S00]  /*f1d0*/  USETMAXREG.DEALLOC.CTAPOOL 0x28 ;  /* 0x00000028000079c8 */ /* 0x000e0000080e0500 */
[----:B------:R-:W-:-:S13]  /*f1e0*/  ISETP.NE.AND P0, PT, RZ, UR8, PT ;  /* 0x00000008ff007c0c */ /* 0x000fda000bf05270 */
[----:B------:R-:W-:Y:S05]  /*f1f0*/  @P0 EXIT ;  /* 0x000000000000094d */ /* 0x000fea0003800000 */
[----:B0-----:R-:W-:Y:S01]  /*f200*/  LOP3.LUT P0, RZ, R4, 0xff, RZ, 0xc0, !PT ;  /* 0x000000ff04ff7812 */ /* 0x001fe2000780c0ff */
[----:B------:R-:W-:Y:S02]  /*f210*/  IMAD.MOV.U32 R8, RZ, RZ, 0x1 ;  /* 0x00000001ff087424 */ /* 0x000fe400078e00ff */
[----:B------:R-:W-:-:S10]  /*f220*/  IMAD.MOV.U32 R11, RZ, RZ, RZ ;  /* 0x000000ffff0b7224 */ /* 0x000fd400078e00ff */
[----:B------:R-:W-:Y:S05]  /*f230*/  @!P0 BRA `(.L_x_303) ;  /* 0x0000000c00608947 */ /* 0x000fea0003800000 */
[----:B------:R-:W0:Y:S01]  /*f240*/  S2UR UR12, SR_CgaCtaId ;  /* 0x00000000000c79c3 */ /* 0x000e220000008800 */
[----:B------:R-:W-:Y:S01]  /*f250*/  ULDC UR4, c[0x0][0x28c] ;  /* 0x0000a30000047ab9 */ /* 0x000fe20000000800 */
[----:B------:R-:W-:Y:S01]  /*f260*/  ULDC UR6, c[0x0][0x658] ;  /* 0x0001960000067ab9 */ /* 0x000fe20000000800 */
[----:B------:R-:W-:Y:S01]  /*f270*/  UIADD3 UR10, UR4, 0x1f, URZ ;  /* 0x0000001f040a7890 */ /* 0x000fe2000fffe03f */
[----:B------:R-:W-:Y:S01]  /*f280*/  BSSY B0, `(.L_x_303) ;  /* 0x00000d3000007945 */ /* 0x000fe20003800000 */
[----:B------:R-:W-:Y:S01]  /*f290*/  UMOV UR7, 0xffffffff ;  /* 0xffffffff00077882 */ /* 0x000fe20000000000 */
[----:B------:R-:W-:Y:S01]  /*f2a0*/  ULDC UR5, c[0x0][0x600] ;  /* 0x0001800000057ab9 */ /* 0x000fe20000000800 */
[----:B------:R-:W-:Y:S01]  /*f2b0*/  UMOV UR9, 0x1 ;  /* 0x0000000100097882 */ /* 0x000fe20000000000 */
[----:B------:R-:W-:Y:S01]  /*f2c0*/  USHF.L.U32 UR7, UR7, UR6, URZ ;  /* 0x0000000607077299 */ /* 0x000fe2000800063f */
[----:B------:R-:W-:Y:S01]  /*f2d0*/  IMAD.MOV.U32 R10, RZ, RZ, 0x1 ;  /* 0x00000001ff0a7424 */ /* 0x000fe200078e00ff */
[----:B------:R-:W-:Y:S01]  /*f2e0*/  UIADD3 UR4, UR5, -0x1, URZ ;  /* 0xffffffff05047890 */ /* 0x000fe2000fffe03f */
[----:B------:R-:W-:Y:S01]  /*f2f0*/  IMAD.MOV.U32 R8, RZ, RZ, 0x1 ;  /* 0x00000001ff087424 */ /* 0x000fe200078e00ff */
[----:B------:R-:W-:Y:S01]  /*f300*/  USHF.R.S32.HI UR11, URZ, 0x1f, UR10 ;  /* 0x0000001f3f0b7899 */ /* 0x000fe2000801140a */
[----:B------:R-:W-:Y:S01]  /*f310*/  IMAD.MOV.U32 R11, RZ, RZ, RZ ;  /* 0x000000ffff0b7224 */ /* 0x000fe200078e00ff */
[----:B------:R-:W-:Y:S01]  /*f320*/  ULDC UR8, c[0x0][0xc] ;  /* 0x0000030000087ab9 */ /* 0x000fe20000000800 */
[----:B------:R-:W-:-:S02]  /*f330*/  USHF.L.U32 UR5, UR9, UR6, URZ ;  /* 0x0000000609057299 */ /* 0x000fc4000800063f */
[----:B------:R-:W-:Y:S01]  /*f340*/  ULEA.HI UR11, UR11, UR10, URZ, 0x5 ;  /* 0x0000000a0b0b7291 */ /* 0x000fe2000f8f283f */
[----:B------:R-:W-:Y:S01]  /*f350*/  ULDC UR9, c[0x0][0x10] ;  /* 0x0000040000097ab9 */ /* 0x000fe20000000800 */
[----:B------:R-:W-:Y:S02]  /*f360*/  ULOP3.LUT UR6, URZ, UR7, URZ, 0x33, !UPT ;  /* 0x000000073f067292 */ /* 0x000fe4000f8e333f */
[----:B------:R-:W-:Y:S01]  /*f370*/  UIMAD.WIDE.U32 UR8, UR8, UR9, URZ ;  /* 0x00000009080872a5 */ /* 0x000fe2000f8e003f */
[----:B------:R-:W-:Y:S01]  /*f380*/  ULDC UR7, c[0x0][0x14] ;  /* 0x0000050000077ab9 */ /* 0x000fe20000000800 */
[----:B------:R-:W-:Y:S01]  /*f390*/  USHF.R.S32.HI UR20, URZ, 0x5, UR11 ;  /* 0x000000053f147899 */ /* 0x000fe2000801140b */
[----:B0-----:R-:W-:Y:S01]  /*f3a0*/  IMAD.U32 R0, RZ, RZ, UR12 ;  /* 0x0000000cff007e24 */ /* 0x001fe2000f8e00ff */
[----:B------:R-:W-:Y:S02]  /*f3b0*/  UIMAD.WIDE.U32 UR24, UR8, UR7, URZ ;  /* 0x00000007081872a5 */ /* 0x000fe4000f8e003f */
[----:B------:R-:W-:-:S02]  /*f3c0*/  UIMAD UR18, UR9, UR7, URZ ;  /* 0x00000007091272a4 */ /* 0x000fc4000f8e023f */
[----:B------:R-:W-:Y:S02]  /*f3d0*/  ULOP3.LUT UR23, UR13, 0x2, URZ, 0xfc, !UPT ;  /* 0x000000020d177892 */ /* 0x000fe4000f8efc3f */
[----:B------:R-:W-:Y:S02]  /*f3e0*/  UIADD3 UR18, UR25, UR18, URZ ;  /* 0x0000001219127290 */ /* 0x000fe4000fffe03f */
[----:B------:R-:W-:Y:S01]  /*f3f0*/  UIADD3 UR28, UR20, 0x1, URZ ;  /* 0x00000001141c7890 */ /* 0x000fe2000fffe03f */
[----:B------:R-:W-:-:S11]  /*f400*/  ULDC.64 UR26, c[0x0][0x198] ;  /* 0x00006600001a7ab9 */ /* 0x000fd60000000a00 */
.L_x_314:
[----:B------:R-:W-:-:S03]  /*f410*/  UMOV UR7, 0xffffffff ;  /* 0xffffffff00077882 */ /* 0x000fc60000000000 */
[----:B------:R-:W-:Y:S05]  /*f420*/  BRA.DIV UR7, `(.L_x_304) ;  /* 0x0000000e07bc7947 */ /* 0x000fea000b800000 */
[----:B------:R-:W-:-:S13]  /*f430*/  ELECT P0, URZ, PT ;  /* 0x00000000003f782f */ /* 0x000fda0003800000 */
.L_x_324:
[----:B------:R-:W0:Y:S01]  /*f440*/  LDC R2, c[0x0][0x28c] ;  /* 0x0000a300ff027b82 */ /* 0x000e220000000800 */
[----:B------:R-:W-:Y:S01]  /*f450*/  BSSY B1, `(.L_x_305) ;  /* 0x000003c000017945 */ /* 0x000fe20003800000 */
[----:B0-----:R-:W-:-:S13]  /*f460*/  ISETP.LT.OR P0, PT, R2, 0x1, !P0 ;  /* 0x000000010200780c */ /* 0x001fda0004701670 */
[----:B------:R-:W-:Y:S05]  /*f470*/  @P0 BRA `(.L_x_306) ;  /* 0x0000000000e40947 */ /* 0x000fea0003800000 */
[----:B------:R-:W-:Y:S02]  /*f480*/  IMAD R5, R5, 0x2, R0 ;  /* 0x0000000205057824 */ /* 0x000fe400078e0200 */
[----:B------:R-:W-:Y:S02]  /*f490*/  IMAD.SHL.U32 R9, R7, 0x80, RZ ;  /* 0x0000008007097824 */ /* 0x000fe400078e00ff */
[----:B------:R-:W-:Y:S02]  /*f4a0*/  IMAD.MOV.U32 R14, RZ, RZ, RZ ;  /* 0x000000ffff0e7224 */ /* 0x000fe400078e00ff */
[----:B------:R-:W-:Y:S02]  /*f4b0*/  IMAD.U32 R15, RZ, RZ, UR28 ;  /* 0x0000001cff0f7e24 */ /* 0x000fe4000f8e00ff */
[----:B------:R-:W-:Y:S02]  /*f4c0*/  IMAD.MOV.U32 R2, RZ, RZ, R8 ;  /* 0x000000ffff027224 */ /* 0x000fe400078e0008 */
[----:B------:R-:W-:-:S02]  /*f4d0*/  IMAD.MOV.U32 R3, RZ, RZ, R11 ;  /* 0x000000ffff037224 */ /* 0x000fc400078e000b */
[----:B------:R-:W-:-:S07]  /*f4e0*/  IMAD.SHL.U32 R7, R5, 0x80, RZ ;  /* 0x0000008005077824 */ /* 0x000fce00078e00ff */
.L_x_309:
[----:B------:R-:W0:Y:S01]  /*f4f0*/  S2UR UR7, SR_CgaCtaId ;  /* 0x00000000000779c3 */ /* 0x000e220000008800 */
[----:B------:R-:W1:Y:S01]  /*f500*/  S2R R16, SR_TID.X ;  /* 0x0000000000107919 */ /* 0x000e620000002100 */
[----:B------:R-:W-:Y:S02]  /*f510*/  MOV R5, 0x400 ;  /* 0x0000040000057802 */ /* 0x000fe40000000f00 */
[----:B------:R-:W-:Y:S01]  /*f520*/  SHF.L.U32 R4, R2, 0x1f, RZ ;  /* 0x0000001f02047819 */ /* 0x000fe200000006ff */
[----:B0-----:R-:W-:-:S05]  /*f530*/  IMAD.U32 R0, RZ, RZ, UR7 ;  /* 0x00000007ff007e24 */ /* 0x001fca000f8e00ff */
[----:B------:R-:W-:Y:S02]  /*f540*/  LEA R12, R0, R5, 0x18 ;  /* 0x00000005000c7211 */ /* 0x000fe400078ec0ff */
[----:B-1----:R-:W-:-:S03]  /*f550*/  LOP3.LUT P1, RZ, R16, 0x7f, RZ, 0xc0, !PT ;  /* 0x0000007f10ff7812 */ /* 0x002fc6000782c0ff */
[----:B------:R-:W-:-:S04]  /*f560*/  IMAD R13, R3, 0x8, R12 ;  /* 0x00000008030d7824 */ /* 0x000fc800078e020c */
[----:B------:R-:W0:Y:S06]  /*f570*/  SYNCS.PHASECHK.TRANS64.TRYWAIT P0, [R13+URZ+0x18], R4 ;  /* 0x000018040d0075a7 */ /* 0x000e2c000800017f */
[----:B------:R-:W1:Y:S01]  /*f580*/  @!P1 LDC R5, c[0x0][0x500] ;  /* 0x00014000ff059b82 */ /* 0x000e620000000800 */
[----:B0-----:R-:W-:Y:S05]  /*f590*/  @!P0 BRA `(.L_x_307) ;  /* 0x0000000c00808947 */ /* 0x001fea0003800000 */
.L_x_325:
[----:B------:R-:W-:Y:S01]  /*f5a0*/  UPRMT UR7, UR23, 0x9910, URZ ;  /* 0x0000991017077896 */ /* 0x000fe2000800003f */
[----:B-1----:R1:W-:Y:S03]  /*f5b0*/  @!P1 SYNCS.ARRIVE.TRANS64 RZ, [R13+URZ], R5 ;  /* 0x000000050dff99a7 */ /* 0x0023e6000800003f */
[----:B------:R-:W-:-:S06]  /*f5c0*/  UISETP.NE.AND UP0, UPT, UR7, 0x2, UPT ;  /* 0x000000020700788c */ /* 0x000fcc000bf05270 */
[----:B------:R-:W-:-:S13]  /*f5d0*/  PLOP3.LUT P0, PT, PT, PT, UP0, 0x80, 0x0 ;  /* 0x000000000000781c */ /* 0x000fda0003f0f008 */
[----:B-1----:R-:W-:Y:S05]  /*f5e0*/  @P0 BRA `(.L_x_308) ;  /* 0x0000000000040947 */ /* 0x002fea0003800000 */
[----:B------:R-:W-:Y:S01]  /*f5f0*/  BPT.TRAP 0x1 ;  /* 0x000000040000795c */ /* 0x000fe20000300000 */
.L_x_308:
[----:B0-----:R-:W-:Y:S01]  /*f600*/  IMAD R4, R3, 0x2, R0 ;  /* 0x0000000203047824 */ /* 0x001fe200078e0200 */
[----:B------:R-:W-:Y:S01]  /*f610*/  R2UR UR9, R13 ;  /* 0x000000000d0972ca */ /* 0x000fe200000e0000 */
[----:B------:R-:W-:Y:S01]  /*f620*/  VIADD R15, R15, 0xffffffff ;  /* 0xffffffff0f0f7836 */ /* 0x000fe20000000000 */
[----:B------:R-:W-:Y:S01]  /*f630*/  UIADD3 UR14, UP0, UR26, 0xf0, URZ ;  /* 0x000000f01a0e7890 */ /* 0x000fe2000ff1e03f */
[--C-:B------:R-:W-:Y:S01]  /*f640*/  IMAD.U32 R4, R4, 0x1000, R12.reuse ;  /* 0x0000100004047824 */ /* 0x100fe200078e000c */
[----:B------:R-:W-:Y:S01]  /*f650*/  R2UR UR11, R7 ;  /* 0x00000000070b72ca */ /* 0x000fe200000e0000 */
[C---:B------:R-:W-:Y:S01]  /*f660*/  IMAD R12, R3.reuse, 0x1000, R12 ;  /* 0x00001000030c7824 */ /* 0x040fe200078e020c */
[----:B------:R-:W-:Y:S01]  /*f670*/  R2UR UR10, R14 ;  /* 0x000000000e0a72ca */ /* 0x000fe200000e0000 */
[----:B------:R-:W-:Y:S01]  /*f680*/  UIADD3 UR30, UP1, UR26, 0x1f0, URZ ;  /* 0x000001f01a1e7890 */ /* 0x000fe2000ff3e03f */
[----:B------:R-:W-:Y:S01]  /*f690*/  R2UR UR7, R4 ;  /* 0x00000000040772ca */ /* 0x000fe200000e0000 */
[----:B------:R-:W-:Y:S01]  /*f6a0*/  UIADD3.X UR15, URZ, UR27, URZ, UP0, !UPT ;  /* 0x0000001b3f0f7290 */ /* 0x000fe200087fe43f */
[----:B------:R-:W-:Y:S01]  /*f6b0*/  R2UR UR8, R12 ;  /* 0x000000000c0872ca */ /* 0x000fe200000e0000 */
[----:B------:R-:W-:Y:S01]  /*f6c0*/  VIADD R3, R3, 0x1 ;  /* 0x0000000103037836 */ /* 0x000fe20000000000 */
[----:B------:R-:W-:Y:S01]  /*f6d0*/  R2UR UR12, R6 ;  /* 0x00000000060c72ca */ /* 0x000fe200000e0000 */
[----:B------:R-:W-:Y:S01]  /*f6e0*/  UIADD3.X UR31, URZ, UR27, URZ, UP1, !UPT ;  /* 0x0000001b3f1f7290 */ /* 0x000fe20008ffe43f */
[----:B------:R-:W-:Y:S01]  /*f6f0*/  R2UR UR21, R9 ;  /* 0x00000000091572ca */ /* 0x000fe200000e0000 */
[----:B------:R-:W-:Y:S01]  /*f700*/  UMOV UR22, 0x30000 ;  /* 0x0003000000167882 */ /* 0x000fe20000000000 */
[----:B------:R-:W-:Y:S01]  /*f710*/  ISETP.GT.AND P1, PT, R15, 0x1, PT ;  /* 0x000000010f00780c */ /* 0x000fe20003f24270 */
[----:B------:R-:W-:Y:S01]  /*f720*/  UMOV UR16, 0x0 ;  /* 0x0000000000107882 */ /* 0x000fe20000000000 */
[----:B------:R-:W-:Y:S01]  /*f730*/  UMOV UR17, 0x10000000 ;  /* 0x1000000000117882 */ /* 0x000fe20000000000 */
[----:B------:R-:W-:Y:S01]  /*f740*/  ISETP.NE.AND P0, PT, R3, 0x3, PT ;  /* 0x000000030300780c */ /* 0x000fe20003f05270 */
[----:B------:R-:W-:Y:S01]  /*f750*/  VIADD R14, R14, 0x20 ;  /* 0x000000200e0e7836 */ /* 0x000fe20000000000 */
[----:B------:R-:W-:-:S02]  /*f760*/  UIADD3 UR7, UR7, 0x100, URZ ;  /* 0x0000010007077890 */ /* 0x000fc4000fffe03f */
[----:B------:R-:W-:Y:S01]  /*f770*/  UIADD3 UR19, UR8, 0x6100, URZ ;  /* 0x0000610008137890 */ /* 0x000fe2000fffe03f */
[----:B------:R-:W-:Y:S02]  /*f780*/  SEL R5, RZ, 0x1, P0 ;  /* 0x00000001ff057807 */ /* 0x000fe40000000000 */
[----:B------:R-:W-:Y:S02]  /*f790*/  SEL R3, R3, RZ, P0 ;  /* 0x000000ff03037207 */ /* 0x000fe40000000000 */
[----:B------:R-:W-:Y:S01]  /*f7a0*/  UMOV UR8, UR7 ;  /* 0x0000000700087c82 */ /* 0x000fe20008000000 */
[----:B------:R-:W-:Y:S01]  /*f7b0*/  LOP3.LUT R2, R2, R5, RZ, 0x3c, !PT ;  /* 0x0000000502027212 */ /* 0x000fe200078e3cff */
[----:B------:R0:W-:Y:S02]  /*f7c0*/  UTMALDG.3D.MULTICAST [UR8], [UR14], UR22, desc[UR16] ;  /* 0x000010080e0073b4 */ /* 0x0001e40008011816 */
[----:B0-----:R-:W-:Y:S01]  /*f7d0*/  UMOV UR8, UR19 ;  /* 0x0000001300087c82 */ /* 0x001fe20008000000 */
[----:B------:R-:W-:-:S02]  /*f7e0*/  UMOV UR11, UR21 ;  /* 0x00000015000b7c82 */ /* 0x000fc40008000000 */
[----:B------:R0:W-:Y:S02]  /*f7f0*/  UTMALDG.3D [UR8], [UR30], desc[UR16] ;  /* 0x000010081e0075b4 */ /* 0x0001e40008011000 */
[----:B0-----:R-:W-:Y:S05]  /*f800*/  @P1 BRA `(.L_x_309) ;  /* 0xfffffffc00381947 */ /* 0x001fea000383ffff */
.L_x_306:
[----:B------:R-:W-:Y:S05]  /*f810*/  BSYNC B1 ;  /* 0x0000000000017941 */ /* 0x000fea0003800000 */
.L_x_305:
[----:B------:R-:W2:Y:S01]  /*f820*/  LDL.LU R17, [R1+0x7c] ;  /* 0x00007c0001117983 */ /* 0x000ea20000300800 */
[----:B------:R-:W-:Y:S01]  /*f830*/  LOP3.LUT P1, RZ, R10, 0xff, RZ, 0xc0, !PT ;  /* 0x000000ff0aff7812 */ /* 0x000fe2000782c0ff */
[----:B------:R-:W-:Y:S01]  /*f840*/  VIADD R4, R11, UR20 ;  /* 0x000000140b047c36 */ /* 0x000fe20008000000 */
[----:B------:R-:W-:Y:S01]  /*f850*/  ULDC.64 UR8, c[0x0][0x650] ;  /* 0x0001940000087ab9 */ /* 0x000fe20000000a00 */
[----:B------:R-:W3:Y:S01]  /*f860*/  LDL.LU R16, [R1+0x80] ;  /* 0x0000800001107983 */ /* 0x000ee20000300800 */
[----:B------:R-:W-:Y:S01]  /*f870*/  IMAD.U32 R6, RZ, RZ, UR20 ;  /* 0x00000014ff067e24 */ /* 0x000fe2000f8e00ff */
[----:B------:R-:W-:Y:S01]  /*f880*/  UISETP.GE.U32.AND UP0, UPT, UR20, 0x3, UPT ;  /* 0x000000031400788c */ /* 0x000fe2000bf06070 */
[----:B------:R-:W-:Y:S01]  /*f890*/  ISETP.GT.U32.AND P0, PT, R4, 0x2, PT ;  /* 0x000000020400780c */ /* 0x000fe20003f04070 */
[----:B------:R-:W-:Y:S01]  /*f8a0*/  BSSY B1, `(.L_x_310) ;  /* 0x000006e000017945 */ /* 0x000fe20003800000 */
[----:B------:R-:W-:Y:S01]  /*f8b0*/  IMAD.MOV.U32 R7, RZ, RZ, -0x1 ;  /* 0xffffffffff077424 */ /* 0x000fe200078e00ff */
[----:B------:R-:W-:-:S02]  /*f8c0*/  PRMT R10, RZ, 0x7610, R10 ;  /* 0x00007610ff0a7816 */ /* 0x000fc4000000000a */
[----:B------:R-:W-:Y:S01]  /*f8d0*/  ISETP.LT.U32.AND P0, PT, R6, 0x3, P0 ;  /* 0x000000030600780c */ /* 0x000fe20000701070 */
[----:B------:R-:W-:Y:S01]  /*f8e0*/  IMAD.MOV.U32 R6, RZ, RZ, -0x1 ;  /* 0xffffffffff067424 */ /* 0x000fe200078e00ff */
[----:B------:R-:W0:Y:S01]  /*f8f0*/  @P1 S2R R0, SR_CgaCtaId ;  /* 0x0000000000001919 */ /* 0x000e220000008800 */
[----:B------:R-:W-:Y:S02]  /*f900*/  @P1 MOV R3, 0x400 ;  /* 0x0000040000031802 */ /* 0x000fe40000000f00 */
[----:B------:R-:W-:Y:S02]  /*f910*/  PLOP3.LUT P2, PT, PT, PT, UP0, 0x80, 0x0 ;  /* 0x000000000000781c */ /* 0x000fe40003f4f008 */
[----:B0-----:R-:W-:Y:S01]  /*f920*/  @P1 LEA R5, R0, R3, 0x18 ;  /* 0x0000000300051211 */ /* 0x001fe200078ec0ff */
[----:B------:R-:W-:-:S03]  /*f930*/  IMAD.WIDE.U32 R2, R4, -0x55555555, RZ ;  /* 0xaaaaaaab04027825 */ /* 0x000fc600078e00ff */
[----:B------:R0:W-:Y:S01]  /*f940*/  @P1 SYNCS.ARRIVE.TRANS64.A1T0 RZ, [R5+URZ+0x48], RZ ;  /* 0x000048ff05ff19a7 */ /* 0x0001e2000810003f */
[----:B------:R-:W-:Y:S02]  /*f950*/  PRMT R2, RZ, 0x7610, R2 ;  /* 0x00007610ff027816 */ /* 0x000fe40000000002 */
[----:B0-----:R-:W-:Y:S02]  /*f960*/  SHF.R.U32.HI R5, RZ, 0x1, R3 ;  /* 0x00000001ff057819 */ /* 0x001fe40000011603 */
[----:B------:R-:W-:-:S03]  /*f970*/  SEL R3, RZ, 0x1, !P0 ;  /* 0x00000001ff037807 */ /* 0x000fc60004000000 */
[----:B------:R-:W-:Y:S01]  /*f980*/  IMAD R11, R5, -0x3, R4 ;  /* 0xfffffffd050b7824 */ /* 0x000fe200078e0204 */
[----:B------:R-:W-:-:S04]  /*f990*/  LOP3.LUT R8, R8, R3, RZ, 0x3c, !PT ;  /* 0x0000000308087212 */ /* 0x000fc800078e3cff */
[----:B------:R-:W-:Y:S01]  /*f9a0*/  @P2 LOP3.LUT R8, R8, 0x1, R5, 0x78, !PT ;  /* 0x0000000108082812 */ /* 0x000fe200078e7805 */
[----:B------:R-:W-:Y:S01]  /*f9b0*/  IMAD.MOV.U32 R5, RZ, RZ, -0x1 ;  /* 0xffffffffff057424 */ /* 0x000fe200078e00ff */
[----:B---3--:R-:W-:-:S04]  /*f9c0*/  IADD3 R16, P1, R16, UR24, RZ ;  /* 0x0000001810107c10 */ /* 0x008fc8000ff3e0ff */
[----:B--2---:R-:W-:Y:S01]  /*f9d0*/  IADD3.X R17, R17, UR18, RZ, P1, !PT ;  /* 0x0000001211117c10 */ /* 0x004fe20008ffe4ff */
[----:B------:R0:W-:Y:S01]  /*f9e0*/  STL [R1+0x80], R16 ;  /* 0x0000801001007387 */ /* 0x0001e20000100800 */
[----:B------:R-:W-:-:S03]  /*f9f0*/  ISETP.GE.U32.AND P0, PT, R16, UR8, PT ;  /* 0x0000000810007c0c */ /* 0x000fc6000bf06070 */
[----:B------:R0:W-:Y:S01]  /*fa00*/  STL [R1+0x7c], R17 ;  /* 0x00007c1101007387 */ /* 0x0001e20000100800 */
[----:B------:R-:W-:-:S13]  /*fa10*/  ISETP.GE.U32.AND.EX P0, PT, R17, UR9, PT, P0 ;  /* 0x0000000911007c0c */ /* 0x000fda000bf06100 */
[----:B0-----:R-:W-:Y:S05]  /*fa20*/  @P0 BRA `(.L_x_311) ;  /* 0x0000000400540947 */ /* 0x001fea0003800000 */
[----:B------:R-:W-:Y:S01]  /*fa30*/  ULDC.64 UR8, c[0x0][0x628] ;  /* 0x00018a0000087ab9 */ /* 0x000fe20000000a00 */
[----:B------:R-:W0:Y:S01]  /*fa40*/  S2R R12, SR_CTAID.X ;  /* 0x00000000000c7919 */ /* 0x000e220000002500 */
[----:B------:R-:W-:Y:S01]  /*fa50*/  ISETP.NE.U32.AND P0, PT, RZ, UR8, PT ;  /* 0x00000008ff007c0c */ /* 0x000fe2000bf05070 */
[----:B------:R-:W-:Y:S01]  /*fa60*/  ULDC UR10, c[0x0][0x630] ;  /* 0x00018c00000a7ab9 */ /* 0x000fe20000000800 */
[----:B------:R-:W-:Y:S01]  /*fa70*/  IMAD.MOV.U32 R2, RZ, RZ, R16 ;  /* 0x000000ffff027224 */ /* 0x000fe200078e0010 */
[----:B------:R-:W1:Y:S01]  /*fa80*/  S2R R9, SR_CTAID.Y ;  /* 0x0000000000097919 */ /* 0x000e620000002600 */
[----:B------:R-:W-:Y:S01]  /*fa90*/  ISETP.NE.AND.EX P0, PT, RZ, UR9, PT, P0 ;  /* 0x00000009ff007c0c */ /* 0x000fe2000bf05300 */
[----:B------:R-:W-:-:S12]  /*faa0*/  IMAD.MOV.U32 R3, RZ, RZ, R17 ;  /* 0x000000ffff037224 */ /* 0x000fd800078e0011 */
[----:B------:R-:W-:Y:S05]  /*fab0*/  @!P0 BRA `(.L_x_312) ;  /* 0x0000000000288947 */ /* 0x000fea0003800000 */
[----:B------:R-:W-:Y:S02]  /*fac0*/  ULDC UR7, c[0x0][0x634] ;  /* 0x00018d0000077ab9 */ /* 0x000fe40000000800 */
[----:B------:R-:W-:-:S05]  /*fad0*/  IADD3 R7, P0, R16, UR7, RZ ;  /* 0x0000000710077c10 */ /* 0x000fca000ff1e0ff */
[----:B------:R-:W-:-:S04]  /*fae0*/  IMAD.X R13, RZ, RZ, R17, P0 ;  /* 0x000000ffff0d7224 */ /* 0x000fc800000e0611 */
[----:B------:R-:W-:-:S04]  /*faf0*/  IMAD.WIDE.U32 R4, R13, UR8, RZ ;  /* 0x000000080d047c25 */ /* 0x000fc8000f8e00ff */
[----:B------:R-:W-:-:S04]  /*fb00*/  IMAD.WIDE.U32 R4, P0, R7, UR9, R4 ;  /* 0x0000000907047c25 */ /* 0x000fc8000f800004 */
[----:B------:R-:W-:-:S04]  /*fb10*/  IMAD.WIDE.U32 R6, R7, UR8, RZ ;  /* 0x0000000807067c25 */ /* 0x000fc8000f8e00ff */
[----:B------:R-:W-:Y:S01]  /*fb20*/  IMAD.X R3, RZ, RZ, RZ, P0 ;  /* 0x000000ffff037224 */ /* 0x000fe200000e06ff */
[----:B------:R-:W-:Y:S01]  /*fb30*/  IADD3 RZ, P0, R7, R4, RZ ;  /* 0x0000000407ff7210 */ /* 0x000fe20007f1e0ff */
[----:B------:R-:W-:-:S04]  /*fb40*/  IMAD.MOV.U32 R2, RZ, RZ, R5 ;  /* 0x000000ffff027224 */ /* 0x000fc800078e0005 */
[----:B------:R-:W-:-:S08]  /*fb50*/  IMAD.WIDE.U32.X R2, R13, UR9, R2, P0 ;  /* 0x000000090d027c25 */ /* 0x000fd000080e0402 */
.L_x_312:
[--C-:B------:R-:W-:Y:S01]  /*fb60*/  SHF.R.U64 R6, R2, UR10, R3.reuse ;  /* 0x0000000a02067c19 */ /* 0x100fe20008001203 */
[----:B------:R-:W-:Y:S01]  /*fb70*/  ULDC.64 UR8, c[0x0][0x620] ;  /* 0x0001880000087ab9 */ /* 0x000fe20000000a00 */
[----:B------:R-:W-:Y:S01]  /*fb80*/  SHF.R.U32.HI R2, RZ, UR10, R3 ;  /* 0x0000000aff027c19 */ /* 0x000fe20008011603 */
[----:B------:R-:W-:Y:S01]  /*fb90*/  IMAD.MOV.U32 R3, RZ, RZ, R17 ;  /* 0x000000ffff037224 */ /* 0x000fe200078e0011 */
[----:B------:R-:W-:Y:S01]  /*fba0*/  IADD3 R5, P0, RZ, -R6, RZ ;  /* 0x80000006ff057210 */ /* 0x000fe20007f1e0ff */
[----:B------:R-:W-:Y:S01]  /*fbb0*/  ULDC UR7, c[0x0][0x150] ;  /* 0x0000540000077ab9 */ /* 0x000fe20000000800 */
[----:B0-----:R-:W-:Y:S01]  /*fbc0*/  I2FP.F32.U32 R7, R12 ;  /* 0x0000000c00077245 */ /* 0x001fe20000201000 */
[----:B------:R-:W0:Y:S01]  /*fbd0*/  LDC R19, c[0x0][0x144] ;  /* 0x00005100ff137b82 */ /* 0x000e220000000800 */
[----:B------:R-:W-:Y:S01]  /*fbe0*/  ULDC.64 UR10, c[0x0][0x640] ;  /* 0x00019000000a7ab9 */ /* 0x000fe20000000a00 */
[----:B------:R-:W-:Y:S01]  /*fbf0*/  IMAD.X R2, RZ, RZ, ~R2, P0 ;  /* 0x000000ffff027224 */ /* 0x000fe200000e0e02 */
[----:B------:R-:W-:-:S03]  /*fc00*/  ISETP.NE.U32.AND P0, PT, RZ, UR10, PT ;  /* 0x0000000aff007c0c */ /* 0x000fc6000bf05070 */
[----:B------:R-:W-:Y:S01]  /*fc10*/  IMAD R4, R2, UR8, RZ ;  /* 0x0000000802047c24 */ /* 0x000fe2000f8e02ff */
[----:B------:R-:W-:Y:S01]  /*fc20*/  ISETP.NE.AND.EX P0, PT, RZ, UR11, PT, P0 ;  /* 0x0000000bff007c0c */ /* 0x000fe2000bf05300 */
[----:B------:R-:W-:Y:S01]  /*fc30*/  IMAD.MOV.U32 R2, RZ, RZ, R16 ;  /* 0x000000ffff027224 */ /* 0x000fe200078e0010 */
[----:B------:R-:W2:Y:S03]  /*fc40*/  LDC R14, c[0x0][0x148] ;  /* 0x00005200ff0e7b82 */ /* 0x000ea60000000800 */
[----:B------:R-:W-:Y:S01]  /*fc50*/  IMAD.WIDE.U32 R2, R5, UR8, R2 ;  /* 0x0000000805027c25 */ /* 0x000fe2000f8e0002 */
[----:B------:R-:W-:-:S03]  /*fc60*/  ULDC UR8, c[0x0][0x154] ;  /* 0x0000550000087ab9 */ /* 0x000fc60000000800 */
[----:B------:R-:W-:Y:S02]  /*fc70*/  IMAD R5, R5, UR9, R4 ;  /* 0x0000000905057c24 */ /* 0x000fe4000f8e0204 */
[----:B------:R-:W-:Y:S01]  /*fc80*/  FMUL R4, R7, UR7 ;  /* 0x0000000707047c20 */ /* 0x000fe20008400000 */
[----:B------:R-:W-:Y:S01]  /*fc90*/  ULDC UR7, c[0x0][0x618] ;  /* 0x0001860000077ab9 */ /* 0x000fe20000000800 */
[----:B------:R-:W-:Y:S01]  /*fca0*/  ULDC UR9, c[0x0][0x608] ;  /* 0x0001820000097ab9 */ /* 0x000fe20000000800 */
[----:B------:R-:W-:-:S03]  /*fcb0*/  IMAD.IADD R3, R3, 0x1, R5 ;  /* 0x0000000103037824 */ /* 0x000fc600078e0205 */
[----:B------:R-:W3:Y:S02]  /*fcc0*/  F2I.U32.TRUNC.NTZ R4, R4 ;  /* 0x0000000400047305 */ /* 0x000ee4000020f000 */
[----:B------:R-:W-:Y:S02]  /*fcd0*/  SHF.R.U64 R7, R2, UR7, R3 ;  /* 0x0000000702077c19 */ /* 0x000fe40008001203 */
[----:B-1----:R-:W-:-:S05]  /*fce0*/  I2FP.F32.U32 R2, R9 ;  /* 0x0000000900027245 */ /* 0x002fca0000201000 */
[----:B------:R-:W-:Y:S01]  /*fcf0*/  FMUL R5, R2, UR8 ;  /* 0x0000000802057c20 */ /* 0x000fe20008400000 */
[----:B------:R-:W-:Y:S01]  /*fd00*/  SHF.R.U32.HI R2, RZ, UR7, R3 ;  /* 0x00000007ff027c19 */ /* 0x000fe20008011603 */
[----:B------:R-:W-:Y:S02]  /*fd10*/  ULDC UR7, c[0x0][0x658] ;  /* 0x0001960000077ab9 */ /* 0x000fe40000000800 */
[----:B------:R1:W4:Y:S01]  /*fd20*/  F2I.U32.TRUNC.NTZ R16, R5 ;  /* 0x0000000500107305 */ /* 0x000322000020f000 */
[----:B------:R-:W-:Y:S01]  /*fd30*/  SHF.R.U64 R15, R7, UR9, R2 ;  /* 0x00000009070f7c19 */ /* 0x000fe20008001202 */
[----:B---3--:R-:W-:Y:S01]  /*fd40*/  IMAD.MOV R4, RZ, RZ, -R4 ;  /* 0x000000ffff047224 */ /* 0x008fe200078e0a04 */
[----:B------:R-:W-:-:S03]  /*fd50*/  SHF.R.U32.HI R2, RZ, UR9, R2 ;  /* 0x00000009ff027c19 */ /* 0x000fc60008011602 */
[----:B0-----:R-:W-:Y:S01]  /*fd60*/  IMAD R12, R19, R4, R12 ;  /* 0x00000004130c7224 */ /* 0x001fe200078e020c */
[--C-:B------:R-:W-:Y:S02]  /*fd70*/  SHF.R.U64 R13, R15, UR7, R2.reuse ;  /* 0x000000070f0d7c19 */ /* 0x100fe40008001202 */
[----:B------:R-:W-:-:S03]  /*fd80*/  SHF.R.U32.HI R17, RZ, UR7, R2 ;  /* 0x00000007ff117c19 */ /* 0x000fc60008011602 */
[----:B------:R-:W-:Y:S02]  /*fd90*/  IMAD.MOV.U32 R2, RZ, RZ, R13 ;  /* 0x000000ffff027224 */ /* 0x000fe400078e000d */
[----:B------:R-:W-:Y:S01]  /*fda0*/  IMAD.MOV.U32 R3, RZ, RZ, R17 ;  /* 0x000000ffff037224 */ /* 0x000fe200078e0011 */
[----:B-12-4-:R-:W-:Y:S06]  /*fdb0*/  @!P0 BRA `(.L_x_313) ;  /* 0x0000000000288947 */ /* 0x016fec0003800000 */
[----:B------:R-:W-:Y:S02]  /*fdc0*/  ULDC UR7, c[0x0][0x64c] ;  /* 0x0001930000077ab9 */ /* 0x000fe40000000800 */
[----:B------:R-:W-:-:S05]  /*fdd0*/  IADD3 R3, P0, R13, UR7, RZ ;  /* 0x000000070d037c10 */ /* 0x000fca000ff1e0ff */
[----:B------:R-:W-:-:S04]  /*fde0*/  IMAD.X R17, RZ, RZ, R17, P0 ;  /* 0x000000ffff117224 */ /* 0x000fc800000e0611 */
[----:B------:R-:W-:-:S04]  /*fdf0*/  IMAD.WIDE.U32 R4, R17, UR10, RZ ;  /* 0x0000000a11047c25 */ /* 0x000fc8000f8e00ff */
[----:B------:R-:W-:-:S04]  /*fe00*/  IMAD.WIDE.U32 R4, P0, R3, UR11, R4 ;  /* 0x0000000b03047c25 */ /* 0x000fc8000f800004 */
[----:B------:R-:W-:-:S04]  /*fe10*/  IMAD.WIDE.U32 R2, R3, UR10, RZ ;  /* 0x0000000a03027c25 */ /* 0x000fc8000f8e00ff */
[----:B------:R-:W-:Y:S01]  /*fe20*/  IMAD.MOV.U32 R2, RZ, RZ, R5 ;  /* 0x000000ffff027224 */ /* 0x000fe200078e0005 */
[----:B------:R-:W-:Y:S01]  /*fe30*/  IADD3 RZ, P1, R3, R4, RZ ;  /* 0x0000000403ff7210 */ /* 0x000fe20007f3e0ff */
[----:B------:R-:W-:-:S04]  /*fe40*/  IMAD.X R3, RZ, RZ, RZ, P0 ;  /* 0x000000ffff037224 */ /* 0x000fc800000e06ff */
[----:B------:R-:W-:-:S08]  /*fe50*/  IMAD.WIDE.U32.X R2, R17, UR11, R2, P1 ;  /* 0x0000000b11027c25 */ /* 0x000fd000088e0402 */
.L_x_313:
[----:B------:R-:W-:Y:S01]  /*fe60*/  ULDC UR7, c[0x0][0x648] ;  /* 0x0001920000077ab9 */ /* 0x000fe20000000800 */
[----:B------:R-:W-:Y:S01]  /*fe70*/  LOP3.LUT R15, R15, UR6, RZ, 0xc0, !PT ;  /* 0x000000060f0f7c12 */ /* 0x000fe2000f8ec0ff */
[----:B------:R-:W-:Y:S01]  /*fe80*/  IMAD.MOV R16, RZ, RZ, -R16 ;  /* 0x000000ffff107224 */ /* 0x000fe200078e0a10 */
[----:B------:R-:W-:Y:S01]  /*fe90*/  SHF.R.U64 R2, R2, UR7, R3 ;  /* 0x0000000702027c19 */ /* 0x000fe20008001203 */
[----:B------:R-:W-:Y:S01]  /*fea0*/  ULDC UR7, c[0x0][0x638] ;  /* 0x00018e0000077ab9 */ /* 0x000fe20000000800 */
[----:B------:R-:W-:Y:S01]  /*feb0*/  ULDC UR8, c[0x0][0x610] ;  /* 0x0001840000087ab9 */ /* 0x000fe20000000800 */
[----:B------:R-:W-:Y:S02]  /*fec0*/  @P4 IMAD R12, R14, R16, R9 ;  /* 0x000000100e0c4224 */ /* 0x000fe400078e0209 */
[----:B------:R-:W-:Y:S02]  /*fed0*/  IMAD.MOV R4, RZ, RZ, -R2 ;  /* 0x000000ffff047224 */ /* 0x000fe400078e0a02 */
[----:B------:R-:W-:Y:S01]  /*fee0*/  IMAD R5, R2, UR5, R15 ;  /* 0x0000000502057c24 */ /* 0x000fe2000f8e020f */
[----:B------:R-:W-:Y:S01]  /*fef0*/  LOP3.LUT R2, R7, UR4, RZ, 0xc0, !PT ;  /* 0x0000000407027c12 */ /* 0x000fe2000f8ec0ff */
[----:B------:R-:W-:Y:S01]  /*ff00*/  IMAD R13, R4, UR7, R13 ;  /* 0x00000007040d7c24 */ /* 0x000fe2000f8e020d */
[----:B------:R-:W-:Y:S01]  /*ff10*/  ULDC UR7, c[0x0][0x600] ;  /* 0x0001800000077ab9 */ /* 0x000fe20000000800 */
[----:B------:R-:W-:-:S02]  /*ff20*/  IMAD R5, R5, UR8, R12 ;  /* 0x0000000805057c24 */ /* 0x000fc4000f8e020c */
[----:B------:R-:W-:Y:S02]  /*ff30*/  IMAD R4, R13, UR7, R2 ;  /* 0x000000070d047c24 */ /* 0x000fe4000f8e0202 */
[----:B------:R-:W-:-:S03]  /*ff40*/  IMAD.MOV.U32 R3, RZ, RZ, 0x1 ;  /* 0x00000001ff037424 */ /* 0x000fc600078e00ff */
[----:B------:R-:W-:Y:S02]  /*ff50*/  SEL R7, R4, R5, !P4 ;  /* 0x0000000504077207 */ /* 0x000fe40006000000 */
[----:B------:R-:W-:Y:S02]  /*ff60*/  PRMT R2, R3, 0x7610, R2 ;  /* 0x0000761003027816 */ /* 0x000fe40000000002 */
[----:B------:R-:W-:-:S07]  /*ff70*/  SEL R5, R5, R4, !P4 ;  /* 0x0000000405057207 */ /* 0x000fce0006000000 */
.L_x_311:
[----:B------:R-:W-:Y:S05]  /*ff80*/  BSYNC B1 ;  /* 0x0000000000017941 */ /* 0x000fea0003800000 */
.L_x_310:
[----:B------:R-:W-:-:S13]  /*ff90*/  LOP3.LUT P0, RZ, R2, 0xff, RZ, 0xc0, !PT ;  /* 0x000000ff02ff7812 */ /* 0x000fda000780c0ff */
[----:B------:R-:W-:Y:S05]  /*ffa0*/  @P0 BRA `(.L_x_314) ;  /* 0xfffffff400180947 */ /* 0x000fea000383ffff */
[----:B------:R-:W-:Y:S05]  /*ffb0*/  BSYNC B0 ;  /* 0x0000000000007941 */ /* 0x000fea0003800000 */
.L_x_303:
[----:B------:R-:W-:-:S03]  /*ffc0*/  UMOV UR7, 0xffffffff ;  /* 0xffffffff00077882 */ /* 0x000fc60000000000 */
[----:B------:R-:W-:Y:S05]  /*ffd0*/  BRA.DIV UR7, `(.L_x_315) ;  /* 0x0000000607047947 */ /* 0x000fea000b800000 */
[----:B------:R-:W-:-:S13]  /*ffe0*/  ELECT P0, URZ, PT ;  /* 0x00000000003f782f */ /* 0x000fda0003800000 */
.L_x_328:
[----:B------:R-:W-:Y:S04]  /*fff0*/  BSSY B0, `(.L_x_316) ;  /* 0x0000023000007945 */ /* 0x000fe80003800000 */
[----:B------:R-:W-:Y:S05]  /*10000*/  @!P0 BRA `(.L_x_317) ;  /* 0x0000000000848947 */ /* 0x000fea0003800000 */
[----:B------:R-:W-:-:S04]  /*10010*/  ULOP3.LUT UR7, UR13, 0x2, URZ, 0xfc, !UPT ;  /* 0x000000020d077892 */ /* 0x000fc8000f8efc3f */
[----:B------:R-:W-:-:S06]  /*10020*/  UISETP.NE.AND UP0, UPT, UR7, 0x3, UPT ;  /* 0x000000030700788c */ /* 0x000fcc000bf05270 */
[----:B------:R-:W-:-:S13]  /*10030*/  PLOP3.LUT P0, PT, PT, PT, UP0, 0x80, 0x0 ;  /* 0x000000000000781c */ /* 0x000fda0003f0f008 */
[----:B------:R-:W-:Y:S05]  /*10040*/  @!P0 BRA `(.L_x_318) ;  /* 0x0000000000048947 */ /* 0x000fea0003800000 */
[----:B------:R-:W-:Y:S01]  /*10050*/  BPT.TRAP 0x1 ;  /* 0x000000040000795c */ /* 0x000fe20000300000 */
.L_x_318:
[----:B------:R-:W0:Y:S01]  /*10060*/  S2R R3, SR_CgaCtaId ;  /* 0x0000000000037919 */ /* 0x000e220000008800 */
[----:B------:R-:W-:Y:S02]  /*10070*/  MOV R0, 0x400 ;  /* 0x0000040000007802 */ /* 0x000fe40000000f00 */
[----:B------:R-:W-:Y:S02]  /*10080*/  SHF.L.U32 R2, R8, 0x1f, RZ ;  /* 0x0000001f08027819 */ /* 0x000fe400000006ff */
[----:B0-----:R-:W-:-:S05]  /*10090*/  LEA R0, R3, R0, 0x18 ;  /* 0x0000000003007211 */ /* 0x001fca00078ec0ff */
[----:B------:R-:W-:-:S04]  /*100a0*/  VIADD R0, R0, 0x18 ;  /* 0x0000001800007836 */ /* 0x000fc80000000000 */
[C---:B------:R-:W-:Y:S02]  /*100b0*/  IMAD R7, R11.reuse, 0x8, R0 ;  /* 0x000000080b077824 */ /* 0x040fe400078e0200 */
[----:B------:R-:W-:Y:S02]  /*100c0*/  VIADD R11, R11, 0x1 ;  /* 0x000000010b0b7836 */ /* 0x000fe40000000000 */
[----:B------:R-:W0:Y:S03]  /*100d0*/  SYNCS.PHASECHK.TRANS64.TRYWAIT P0, [R7+URZ], R2 ;  /* 0x00000002070075a7 */ /* 0x000e26000800017f */
[----:B------:R-:W-:-:S04]  /*100e0*/  ISETP.NE.AND P1, PT, R11, 0x3, PT ;  /* 0x000000030b00780c */ /* 0x000fc80003f25270 */
[----:B------:R-:W-:Y:S02]  /*100f0*/  SEL R3, RZ, 0x1, P1 ;  /* 0x00000001ff037807 */ /* 0x000fe40000800000 */
[----:B------:R-:W-:Y:S02]  /*10100*/  SEL R11, R11, RZ, P1 ;  /* 0x000000ff0b0b7207 */ /* 0x000fe40000800000 */
[----:B------:R-:W-:-:S03]  /*10110*/  LOP3.LUT R9, R8, R3, RZ, 0x3c, !PT ;  /* 0x0000000308097212 */ /* 0x000fc600078e3cff */
[----:B------:R-:W-:Y:S01]  /*10120*/  IMAD R6, R11, 0x8, R0 ;  /* 0x000000080b067824 */ /* 0x000fe200078e0200 */
[----:B------:R-:W-:Y:S01]  /*10130*/  SHF.L.U32 R5, R9, 0x1f, RZ ;  /* 0x0000001f09057819 */ /* 0x000fe200000006ff */
[----:B0-----:R-:W-:Y:S06]  /*10140*/  @!P0 BRA `(.L_x_319) ;  /* 0x0000000000c88947 */ /* 0x001fec0003800000 */
.L_x_329:
[----:B------:R-:W1:Y:S01]  /*10150*/  SYNCS.PHASECHK.TRANS64.TRYWAIT P0, [R6+URZ], R5 ;  /* 0x00000005060075a7 */ /* 0x000e62000800017f */
[----:B0-----:R-:W-:-:S05]  /*10160*/  VIADD R2, R11, 0x1 ;  /* 0x000000010b027836 */ /* 0x001fca0000000000 */
[----:B------:R-:W-:-:S04]  /*10170*/  ISETP.NE.AND P1, PT, R2, 0x3, PT ;  /* 0x000000030200780c */ /* 0x000fc80003f25270 */
[----:B------:R-:W-:Y:S02]  /*10180*/  SEL R4, RZ, 0x1, P1 ;  /* 0x00000001ff047807 */ /* 0x000fe40000800000 */
[----:B------:R-:W-:Y:S02]  /*10190*/  SEL R3, R2, RZ, P1 ;  /* 0x000000ff02037207 */ /* 0x000fe40000800000 */
[----:B------:R-:W-:Y:S01]  /*101a0*/  LOP3.LUT R4, R9, R4, RZ, 0x3c, !PT ;  /* 0x0000000409047212 */ /* 0x000fe200078e3cff */
[----:B-1----:R-:W-:Y:S06]  /*101b0*/  @!P0 BRA `(.L_x_320) ;  /* 0x0000000000c08947 */ /* 0x002fec0003800000 */
.L_x_330:
[----:B------:R-:W-:Y:S01]  /*101c0*/  IMAD R3, R3, 0x8, R0 ;  /* 0x0000000803037824 */ /* 0x000fe200078e0200 */
[----:B------:R-:W-:-:S07]  /*101d0*/  SHF.L.U32 R0, R4, 0x1f, RZ ;  /* 0x0000001f04007819 */ /* 0x000fce00000006ff */
.L_x_321:
[----:B-1----:R1:W2:Y:S02]  /*101e0*/  SYNCS.PHASECHK.TRANS64.TRYWAIT P0, [R3+URZ], R0 ;  /* 0x00000000030075a7 */ /* 0x0022a4000800017f */
[----:B--2---:R-:W-:Y:S05]  /*101f0*/  @!P0 NANOSLEEP.SYNCS 0x989680 ;  /* 0x009896800000895d */ /* 0x004fea0003900000 */
[----:B------:R-:W2:Y:S02]  /*10200*/  @!P0 SYNCS.PHASECHK.TRANS64 P0, [R3+URZ], R0 ;  /* 0x00000000030085a7 */ /* 0x000ea4000800007f */
[----:B--2---:R-:W-:Y:S05]  /*10210*/  @!P0 BRA `(.L_x_321) ;  /* 0xfffffffc00f08947 */ /* 0x004fea000383ffff */
.L_x_317:
[----:B------:R-:W-:Y:S05]  /*10220*/  BSYNC B0 ;  /* 0x0000000000007941 */ /* 0x000fea0003800000 */
.L_x_316:
[----:B------:R-:W-:Y:S05]  /*10230*/  EXIT ;  /* 0x000000000000794d */ /* 0x000fea0003800000 */
.L_x_21:
[----:B-1----:R-:W-:-:S04]  /*10240*/  IMAD.U32 R3, RZ, RZ, UR7 ;  /* 0x00000007ff037e24 */ /* 0x002fc8000f8e00ff */
[----:B------:R1:W3:Y:S03]  /*10250*/  SYNCS.PHASECHK.TRANS64.TRYWAIT P1, [R3+URZ], R0 ;  /* 0x00000000030075a7 */ /* 0x0002e6000802017f */
[----:B---3--:R-:W-:Y:S05]  /*10260*/  @!P1 NANOSLEEP.SYNCS 0x989680 ;  /* 0x009896800000995d */ /* 0x008fea0003900000 */
[----:B------:R-:W3:Y:S02]  /*10270*/  @!P1 SYNCS.PHASECHK.TRANS64 P1, [R3+URZ], R0 ;  /* 0x00000000030095a7 */ /* 0x000ee4000802007f */
[----:B---3--:R-:W-:Y:S05]  /*10280*/  @!P1 BRA `(.L_x_21) ;  /* 0xfffffffc00ec9947 */ /* 0x008fea000383ffff */
[----:B------:R-:W-:Y:S05]  /*10290*/  BRA `(.L_x_20) ;  /* 0xffffff1800c07947 */ /* 0x000fea000383ffff */
.L_x_27:
[----:B-----5:R1:W-:Y:S02]  /*102a0*/  STL [R1+0x8c], R0 ;  /* 0x00008c0001007387 */ /* 0x0203e40000100800 */
[----:B-1----:R-:W-:-:S04]  /*102b0*/  IMAD.U32 R0, RZ, RZ, UR9 ;  /* 0x00000009ff007e24 */ /* 0x002fc8000f8e00ff */
[----:B------:R1:W4:Y:S03]  /*102c0*/  SYNCS.PHASECHK.TRANS64.TRYWAIT P1, [R0+URZ], R229 ;  /* 0x000000e5000075a7 */ /* 0x000326000802017f */
[----:B----4-:R-:W-:Y:S05]  /*102d0*/  @!P1 NANOSLEEP.SYNCS 0x989680 ;  /* 0x009896800000995d */ /* 0x010fea0003900000 */
[----:B------:R1:W4:Y:S02]  /*102e0*/  @!P1 SYNCS.PHASECHK.TRANS64 P1, [R0+URZ], R229 ;  /* 0x000000e5000095a7 */ /* 0x000324000802007f */
[----:B-1----:R1:W5:Y:S02]  /*102f0*/  LDL.LU R0, [R1+0x8c] ;  /* 0x00008c0001007983 */ /* 0x0023640000300800 */
[----:B-1--4-:R-:W-:Y:S05]  /*10300*/  @!P1 BRA `(.L_x_27) ;  /* 0xfffffffc00e49947 */ /* 0x012fea000383ffff */
[----:B------:R-:W-:Y:S05]  /*10310*/  BRA `(.L_x_26) ;  /* 0xffffff2c00247947 */ /* 0x000fea000383ffff */
.L_x_304:
[----:B------:R-:W-:Y:S01]  /*10320*/  BSSY B1, `(.L_x_322) ;  /* 0x0000006000017945 */ /* 0x000fe20003800000 */
[----:B------:R-:W-:-:S07]  /*10330*/  IMAD.MOV.U32 R2, RZ, RZ, -0x1 ;  /* 0xffffffffff027424 */ /* 0x000fce00078e00ff */
[----:B------:R-:W-:Y:S05]  /*10340*/  WARPSYNC.COLLECTIVE R2, `(.L_x_323) ;  /* 0x00000000020c7348 */ /* 0x000fea0003c00000 */
[----:B------:R-:W-:Y:S02]  /*10350*/  ELECT P0, UR62, PT ;  /* 0x00000000003e782f */ /* 0x000fe40003800000 */
[----:B------:R-:W-:Y:S01]  /*10360*/  MOV R2, UR62 ;  /* 0x0000003e00027c02 */ /* 0x000fe20008000f00 */
[----:B------:R-:W-:Y:S10]  /*10370*/  ENDCOLLECTIVE ;  /* 0x000000000000791b */ /* 0x000ff40003800000 */
.L_x_323:
[----:B------:R-:W-:Y:S05]  /*10380*/  BSYNC B1 ;  /* 0x0000000000017941 */ /* 0x000fea0003800000 */
.L_x_322:
[----:B------:R-:W-:Y:S05]  /*10390*/  BRA `(.L_x_324) ;  /* 0xfffffff000287947 */ /* 0x000fea000383ffff */
.L_x_307:
[----:B0-----:R0:W2:Y:S02]  /*103a0*/  SYNCS.PHASECHK.TRANS64.TRYWAIT P0, [R13+URZ+0x18], R4 ;  /* 0x000018040d0075a7 */ /* 0x0010a4000800017f */
[----:B--2---:R-:W-:Y:S05]  /*103b0*/  @!P0 NANOSLEEP.SYNCS 0x989680 ;  /* 0x009896800000895d */ /* 0x004fea0003900000 */
[----:B------:R-:W2:Y:S02]  /*103c0*/  @!P0 SYNCS.PHASECHK.TRANS64 P0, [R13+URZ+0x18], R4 ;  /* 0x000018040d0085a7 */ /* 0x000ea4000800007f */
[----:B--2---:R-:W-:Y:S05]  /*103d0*/  @!P0 BRA `(.L_x_307) ;  /* 0xfffffffc00f08947 */ /* 0x004fea000383ffff */
[----:B------:R-:W-:Y:S05]  /*103e0*/  BRA `(.L_x_325) ;  /* 0xfffffff0006c7947 */ /* 0x000fea000383ffff */
.L_x_315:
[----:B------:R-:W-:Y:S01]  /*103f0*/  BSSY B0, `(.L_x_326) ;  /* 0x0000006000007945 */ /* 0x000fe20003800000 */
[----:B------:R-:W-:-:S07]  /*10400*/  IMAD.MOV.U32 R2, RZ, RZ, -0x1 ;  /* 0xffffffffff027424 */ /* 0x000fce00078e00ff */
[----:B------:R-:W-:Y:S05]  /*10410*/  WARPSYNC.COLLECTIVE R2, `(.L_x_327) ;  /* 0x00000000020c7348 */ /* 0x000fea0003c00000 */
[----:B------:R-:W-:Y:S02]  /*10420*/  ELECT P0, UR62, PT ;  /* 0x00000000003e782f */ /* 0x000fe40003800000 */
[----:B------:R-:W-:Y:S01]  /*10430*/  MOV R2, UR62 ;  /* 0x0000003e00027c02 */ /* 0x000fe20008000f00 */
[----:B------:R-:W-:Y:S10]  /*10440*/  ENDCOLLECTIVE ;  /* 0x000000000000791b */ /* 0x000ff40003800000 */
.L_x_327:
[----:B------:R-:W-:Y:S05]  /*10450*/  BSYNC B0 ;  /* 0x0000000000007941 */ /* 0x000fea0003800000 */
.L_x_326:
[----:B------:R-:W-:Y:S05]  /*10460*/  BRA `(.L_x_328) ;  /* 0xfffffff800e07947 */ /* 0x000fea000383ffff */
.L_x_319:
[----:B0-----:R0:W1:Y:S02]  /*10470*/  SYNCS.PHASECHK.TRANS64.TRYWAIT P0, [R7+URZ], R2 ;  /* 0x00000002070075a7 */ /* 0x001064000800017f */
[----:B-1----:R-:W-:Y:S05]  /*10480*/  @!P0 NANOSLEEP.SYNCS 0x989680 ;  /* 0x009896800000895d */ /* 0x002fea0003900000 */
[----:B------:R-:W1:Y:S02]  /*10490*/  @!P0 SYNCS.PHASECHK.TRANS64 P0, [R7+URZ], R2 ;  /* 0x00000002070085a7 */ /* 0x000e64000800007f */
[----:B-1----:R-:W-:Y:S05]  /*104a0*/  @!P0 BRA `(.L_x_319) ;  /* 0xfffffffc00f08947 */ /* 0x002fea000383ffff */
[----:B------:R-:W-:Y:S05]  /*104b0*/  BRA `(.L_x_329) ;  /* 0xfffffffc00247947 */ /* 0x000fea000383ffff */
.L_x_320:
[----:B0-----:R0:W1:Y:S02]  /*104c0*/  SYNCS.PHASECHK.TRANS64.TRYWAIT P0, [R6+URZ], R5 ;  /* 0x00000005060075a7 */ /* 0x001064000800017f */
[----:B-1----:R-:W-:Y:S05]  /*104d0*/  @!P0 NANOSLEEP.SYNCS 0x989680 ;  /* 0x009896800000895d */ /* 0x002fea0003900000 */
[----:B------:R-:W1:Y:S02]  /*104e0*/  @!P0 SYNCS.PHASECHK.TRANS64 P0, [R6+URZ], R5 ;  /* 0x00000005060085a7 */ /* 0x000e64000800007f */
[----:B-1----:R-:W-:Y:S05]  /*104f0*/  @!P0 BRA `(.L_x_320) ;  /* 0xfffffffc00f08947 */ /* 0x002fea000383ffff */
[----:B------:R-:W-:Y:S05]  /*10500*/  BRA `(.L_x_330) ;  /* 0xfffffffc002c7947 */ /* 0x000fea000383ffff */
.L_x_331:
[----:B------:R-:W-:-:S00]  /*10510*/  BRA `(.L_x_331) ;  /* 0xfffffffc00fc7947 */ /* 0x000fc0000383ffff */
[----:B------:R-:W-:-:S00]  /*10520*/  NOP ;  /* 0x0000000000007918 */ /* 0x000fc00000000000 */
        /* <DEDUP_REMOVED lines=13> */
.L_x_332:


//--------------------- .nv.shared._ZN7cutlass13device_kernelINS_4gemm6kernel13GemmUniversalIN4cute5tupleIJiiiiEEENS1_10collective13CollectiveMmaINS1_37MainloopSm90TmaGmmaWarpSpecializedFP8ILi3ENS5_IJNS4_1CILi1EEENSA_ILi2EEESB_EEENS1_35KernelTmaWarpSpecializedCooperativeEEENS5_IJNSA_ILi256EEENSA_ILi128EEENSA_ILi32EEEEEENS_12float_e4m3_tENS5_IJlSB_lEEESK_SL_NS4_8TiledMMAINS4_8MMA_AtomIJNS4_4SM904GMMA31MMA_64x128x32_F32E4M3E4M3_SS_TNILNSP_7ScaleInE1ELSR_1EEEEEENS4_6LayoutINS5_IJSC_SB_SB_EEENS5_IJSB_NSA_ILi0EEESW_EEEEENS5_IJNS4_10UnderscoreESZ_SZ_EEEEENS4_23SM90_TMA_LOAD_MULTICASTENS4_14ComposedLayoutINS4_7SwizzleILi1ELi4ELi3EEENS4_18smem_ptr_flag_bitsILi8EEENSU_INS5_IJNSA_ILi8EEESI_EEENS5_IJSI_SB_EEEEEEEvNS4_8identityENS4_13SM90_TMA_LOADES1C_vS1D_EENS_8epilogue10collective6detail29Sm90TmaWarpSpecializedAdapterINS1H_15DefaultEpilogueISK_SL_SL_NS1G_6thread17LinearCombinationISK_Li1EffLNS1L_9ScaleType4KindE0ELNS_15FloatRoundStyleE2ESK_EENS1_15EpilogueDefaultEEEEEvvEEEEvNT_6ParamsE --------------------------
	.section	.nv.shared._ZN7cutlass13device_kernelINS_4gemm6kernel13GemmUniversalIN4cute5tupleIJiiiiEEENS1_10collective13CollectiveMmaINS1_37MainloopSm90TmaGmmaWarpSpecializedFP8ILi3ENS5_IJNS4_1CILi1EEENSA_ILi2EEESB_EEENS1_35KernelTmaWarpSpecializedCooperativeEEENS5_IJNSA_ILi256EEENSA_ILi128EEENSA_ILi32EEEEEENS_12float_e4m3_tENS5_IJlSB_lEEESK_SL_NS4_8TiledMMAINS4_8MMA_AtomIJNS4_4SM904GMMA31MMA_64x128x32_F32E4M3E4M3_SS_TNILNSP_7ScaleInE1ELSR_1EEEEEENS4_6LayoutINS5_IJSC_SB_SB_EEENS5_IJSB_NSA_ILi0EEESW_EEEEENS5_IJNS4_10UnderscoreESZ_SZ_EEEEENS4_23SM90_TMA_LOAD_MULTICASTENS4_14ComposedLayoutINS4_7SwizzleILi1ELi4ELi3EEENS4_18smem_ptr_flag_bitsILi8EEENSU_INS5_IJNSA_ILi8EEESI_EEENS5_IJSI_SB_EEEEEEEvNS4_8identityENS4_13SM90_TMA_LOADES1C_vS1D_EENS_8epilogue10collective6detail29Sm90TmaWarpSpecializedAdapterINS1H_15DefaultEpilogueISK_SL_SL_NS1G_6thread17LinearCombinationISK_Li1EffLNS1L_9ScaleType4KindE0ELNS_15FloatRoundStyleE2ESK_EENS1_15EpilogueDefaultEEEEEvvEEEEvNT_6ParamsE,"aw",@nobits
	.sectionflags	@""
	.align	16
	.zero		1024


//--------------------- .nv.shared.reserved.0     --------------------------
	.section	.nv.shared.reserved.0,"aw",@nobits
	.weak		__nv_reservedSMEM_offset_0_alias
	.size		__nv_reservedSMEM_offset_0_alias, 0, 0
	.other		__nv_reservedSMEM_offset_0_alias,@"STO_CUDA_RESERVED_SHARED STV_DEFAULT"
__nv_reservedSMEM_offset_0_alias:
	.zero		0


//--------------------- .nv.global                --------------------------
	.section	.nv.global,"aw",@nobits
.nv.global:
	.type		_ZN39_INTERNAL_16d7bf25_4_k_cu_50e221aa_43504cute1_E,@object
	.size		_ZN39_INTERNAL_16d7bf25_4_k_cu_50e221aa_43504cute1_E,(_ZN39_INTERNAL_16d7bf25_4_k_cu_50e221aa_43504cuda3std3__45__cpo6cbeginE - _ZN39_INTERNAL_16d7bf25_4_k_cu_50e221aa_43504cute1_E)
_ZN39_INTERNAL_16d7bf25_4_k_cu_50e221aa_43504cute1_E:
	.zero		1
	.type		_ZN39_INTERNAL_16d7bf25_4_k_cu_50e221aa_43504cuda3std3__45__cpo6cbeginE,@object
	.size		_ZN39_INTERNAL_16d7bf25_4_k_cu_50e221aa_43504cuda3std3__45__cpo6cbeginE,(_ZN39_INTERNAL_16d7bf25_4_k_cu_50e221aa_43504cuda3std3__48in_placeE - _ZN39_INTERNAL_16d7bf25_4_k_cu_50e221aa_43504cuda3std3__45__cpo6cbeginE)
_ZN39_INTERNAL_16d7bf25_4_k_cu_50e221aa_43504cuda3std3__45__cpo6cbeginE:
	.zero		1
	.type		_ZN39_INTERNAL_16d7bf25_4_k_cu_50e221aa_43504cuda3std3__48in_placeE,@object
	.size		_ZN39_INTERNAL_16d7bf25_4_k_cu_50e221aa_43504cuda3std3__48in_placeE,(_ZN39_INTERNAL_16d7bf25_4_k_cu_50e221aa_43504cuda3std6ranges3__45__cpo9iter_moveE - _ZN39_INTERNAL_16d7bf25_4_k_cu_50e221aa_43504cuda3std3__48in_placeE)
_ZN39_INTERNAL_16d7bf25_4_k_cu_50e221aa_43504cuda3std3__48in_placeE:
	.zero		1
	.type		_ZN39_INTERNAL_16d7bf25_4_k_cu_50e221aa_43504cuda3std6ranges3__45__cpo9iter_moveE,@object
	.size		_ZN39_INTERNAL_16d7bf25_4_k_cu_50e221aa_43504cuda3std6ranges3__45__cpo9iter_moveE,(_ZN39_INTERNAL_16d7bf25_4_k_cu_50e221aa_43504cuda3std3__45__cpo5beginE - _ZN39_INTERNAL_16d7bf25_4_k_cu_50e221aa_43504cuda3std6ranges3__45__cpo9iter_moveE)
_ZN39_INTERNAL_16d7bf25_4_k_cu_50e221aa_43504cuda3std6ranges3__45__cpo9iter_moveE:
	.zero		1
	.type		_ZN39_INTERNAL_16d7bf25_4_k_cu_50e221aa_43504cuda3std3__45__cpo5beginE,@object
	.size		_ZN39_INTERNAL_16d7bf25_4_k_cu_50e221aa_43504cuda3std3__45__cpo5beginE,(_ZN39_INTERNAL_16d7bf25_4_k_cu_50e221aa_43504cuda3std3__441_GLOBAL__N__16d7bf25_4_k_cu_50e221aa_43506ignoreE - _ZN39_INTERNAL_16d7bf25_4_k_cu_50e221aa_43504cuda3std3__45__cpo5beginE)
_ZN39_INTERNAL_16d7bf25_4_k_cu_50e221aa_43504cuda3std3__45__cpo5beginE:
	.zero		1
	.type		_ZN39_INTERNAL_16d7bf25_4_k_cu_50e221aa_43504cuda3std3__441_GLOBAL__N__16d7bf25_4_k_cu_50e221aa_43506ignoreE,@object
	.size		_ZN39_INTERNAL_16d7bf25_4_k_cu_50e221aa_43504cuda3std3__441_GLOBAL__N__16d7bf25_4_k_cu_50e221aa_43506ignoreE,(_ZN39_INTERNAL_16d7bf25_4_k_cu_50e221aa_43504cute7productE - _ZN39_INTERNAL_16d7bf25_4_k_cu_50e221aa_43504cuda3std3__441_GLOBAL__N__16d7bf25_4_k_cu_50e221aa_43506ignoreE)
_ZN39_INTERNAL_16d7bf25_4_k_cu_50e221aa_43504cuda3std3__441_GLOBAL__N__16d7bf25_4_k_cu_50e221aa_43506ignoreE:
	.zero		1
	.type		_ZN39_INTERNAL_16d7bf25_4_k_cu_50e221aa_43504cute7productE,@object
	.size		_ZN39_INTERNAL_16d7bf25_4_k_cu_50e221aa_43504cute7productE,(_ZN39_INTERNAL_16d7bf25_4_k_cu_50e221aa_43504cuda3std3__45__cpo3endE - _ZN39_INTERNAL_16d7bf25_4_k_cu_50e221aa_43504cute7productE)
_ZN39_INTERNAL_16d7bf25_4_k_cu_50e221aa_43504cute7productE:
	.zero		1
	.type		_ZN39_INTERNAL_16d7bf25_4_k_cu_50e221aa_43504cuda3std3__45__cpo3endE,@object
	.size		_ZN39_INTERNAL_16d7bf25_4_k_cu_50e221aa_43504cuda3std3__45__cpo3endE,(_ZN39_INTERNAL_16d7bf25_4_k_cu_50e221aa_43504cuda3std3__419piecewise_constructE - _ZN39_INTERNAL_16d7bf25_4_k_cu_50e221aa_43504cuda3std3__45__cpo3endE)
_ZN39_INTERNAL_16d7bf25_4_k_cu_50e221aa_43504cuda3std3__45__cpo3endE:
	.zero		1
	.type		_ZN39_INTERNAL_16d7bf25_4_k_cu_50e221aa_43504cuda3std3__419piecewise_constructE,@object
	.size		_ZN39_INTERNAL_16d7bf25_4_k_cu_50e221aa_43504cuda3std3__419piecewise_constructE,(_ZN39_INTERNAL_16d7bf25_4_k_cu_50e221aa_43504cuda3std3__45__cpo4cendE - _ZN39_INTERNAL_16d7bf25_4_k_cu_50e221aa_43504cuda3std3__419piecewise_constructE)
_ZN39_INTERNAL_16d7bf25_4_k_cu_50e221aa_43504cuda3std3__419piecewise_constructE:
	.zero		1
	.type		_ZN39_INTERNAL_16d7bf25_4_k_cu_50e221aa_43504cuda3std3__45__cpo4cendE,@object
	.size		_ZN39_INTERNAL_16d7bf25_4_k_cu_50e221aa_43504cuda3std3__45__cpo4cendE,(_ZN39_INTERNAL_16d7bf25_4_k_cu_50e221aa_43504cuda3std6ranges3__45__cpo4swapE - _ZN39_INTERNAL_16d7bf25_4_k_cu_50e221aa_43504cuda3std3__45__cpo4cendE)
_ZN39_INTERNAL_16d7bf25_4_k_cu_50e221aa_43504cuda3std3__45__cpo4cendE:
	.zero		1
	.type		_ZN39_INTERNAL_16d7bf25_4_k_cu_50e221aa_43504cuda3std6ranges3__45__cpo4swapE,@object
	.size		_ZN39_INTERNAL_16d7bf25_4_k_cu_50e221aa_43504cuda3std6ranges3__45__cpo4swapE,(.L_7 - _ZN39_INTERNAL_16d7bf25_4_k_cu_50e221aa_43504cuda3std6ranges3__45__cpo4swapE)
_ZN39_INTERNAL_16d7bf25_4_k_cu_50e221aa_43504cuda3std6ranges3__45__cpo4swapE:
	.zero		1
.L_7:


//--------------------- .nv.constant0._ZN7cutlass13device_kernelINS_4gemm6kernel13GemmUniversalIN4cute5tupleIJiiiiEEENS1_10collective13CollectiveMmaINS1_37MainloopSm90TmaGmmaWarpSpecializedFP8ILi3ENS5_IJNS4_1CILi1EEENSA_ILi2EEESB_EEENS1_35KernelTmaWarpSpecializedCooperativeEEENS5_IJNSA_ILi256EEENSA_ILi128EEENSA_ILi32EEEEEENS_12float_e4m3_tENS5_IJlSB_lEEESK_SL_NS4_8TiledMMAINS4_8MMA_AtomIJNS4_4SM904GMMA31MMA_64x128x32_F32E4M3E4M3_SS_TNILNSP_7ScaleInE1ELSR_1EEEEEENS4_6LayoutINS5_IJSC_SB_SB_EEENS5_IJSB_NSA_ILi0EEESW_EEEEENS5_IJNS4_10UnderscoreESZ_SZ_EEEEENS4_23SM90_TMA_LOAD_MULTICASTENS4_14ComposedLayoutINS4_7SwizzleILi1ELi4ELi3EEENS4_18smem_ptr_flag_bitsILi8EEENSU_INS5_IJNSA_ILi8EEESI_EEENS5_IJSI_SB_EEEEEEEvNS4_8identityENS4_13SM90_TMA_LOADES1C_vS1D_EENS_8epilogue10collective6detail29Sm90TmaWarpSpecializedAdapterINS1H_15DefaultEpilogueISK_SL_SL_NS1G_6thread17LinearCombinationISK_Li1EffLNS1L_9ScaleType4KindE0ELNS_15FloatRoundStyleE2ESK_EENS1_15EpilogueDefaultEEEEEvvEEEEvNT_6ParamsE --------------------------
	.section	.nv.constant0._ZN7cutlass13device_kernelINS_4gemm6kernel13GemmUniversalIN4cute5tupleIJiiiiEEENS1_10collective13CollectiveMmaINS1_37MainloopSm90TmaGmmaWarpSpecializedFP8ILi3ENS5_IJNS4_1CILi1EEENSA_ILi2EEESB_EEENS1_35KernelTmaWarpSpecializedCooperativeEEENS5_IJNSA_ILi256EEENSA_ILi128EEENSA_ILi32EEEEEENS_12float_e4m3_tENS5_IJlSB_lEEESK_SL_NS4_8TiledMMAINS4_8MMA_AtomIJNS4_4SM904GMMA31MMA_64x128x32_F32E4M3E4M3_SS_TNILNSP_7ScaleInE1ELSR_1EEEEEENS4_6LayoutINS5_IJSC_SB_SB_EEENS5_IJSB_NSA_ILi0EEESW_EEEEENS5_IJNS4_10UnderscoreESZ_SZ_EEEEENS4_23SM90_TMA_LOAD_MULTICASTENS4_14ComposedLayoutINS4_7SwizzleILi1ELi4ELi3EEENS4_18smem_ptr_flag_bitsILi8EEENSU_INS5_IJNSA_ILi8EEESI_EEENS5_IJSI_SB_EEEEEEEvNS4_8identityENS4_13SM90_TMA_LOADES1C_vS1D_EENS_8epilogue10collective6detail29Sm90TmaWarpSpecializedAdapterINS1H_15DefaultEpilogueISK_SL_SL_NS1G_6thread17LinearCombinationISK_Li1EffLNS1L_9ScaleType4KindE0ELNS_15FloatRoundStyleE2ESK_EENS1_15EpilogueDefaultEEEEEvvEEEEvNT_6ParamsE,"a",@progbits
	.sectionflags	@""
	.align	4
.nv.constant0._ZN7cutlass13device_kernelINS_4gemm6kernel13GemmUniversalIN4cute5tupleIJiiiiEEENS1_10collective13CollectiveMmaINS1_37MainloopSm90TmaGmmaWarpSpecializedFP8ILi3ENS5_IJNS4_1CILi1EEENSA_ILi2EEESB_EEENS1_35KernelTmaWarpSpecializedCooperativeEEENS5_IJNSA_ILi256EEENSA_ILi128EEENSA_ILi32EEEEEENS_12float_e4m3_tENS5_IJlSB_lEEESK_SL_NS4_8TiledMMAINS4_8MMA_AtomIJNS4_4SM904GMMA31MMA_64x128x32_F32E4M3E4M3_SS_TNILNSP_7ScaleInE1ELSR_1EEEEEENS4_6LayoutINS5_IJSC_SB_SB_EEENS5_IJSB_NSA_ILi0EEESW_EEEEENS5_IJNS4_10UnderscoreESZ_SZ_EEEEENS4_23SM90_TMA_LOAD_MULTICASTENS4_14ComposedLayoutINS4_7SwizzleILi1ELi4ELi3EEENS4_18smem_ptr_flag_bitsILi8EEENSU_INS5_IJNSA_ILi8EEESI_EEENS5_IJSI_SB_EEEEEEEvNS4_8identityENS4_13SM90_TMA_LOADES1C_vS1D_EENS_8epilogue10collective6detail29Sm90TmaWarpSpecializedAdapterINS1H_15DefaultEpilogueISK_SL_SL_NS1G_6thread17LinearCombinationISK_Li1EffLNS1L_9ScaleType4KindE0ELNS_15FloatRoundStyleE2ESK_EENS1_15EpilogueDefaultEEEEEvvEEEEvNT_6ParamsE:
	.zero		1664


//--------------------- SYMBOLS --------------------------

	.type		.nv.reservedSmem.offset0,@object
	.size		.nv.reservedSmem.offset0,0x4
